	.target	sm_100a

	.elftype	@"ET_EXEC"


//--------------------- .note.nv.tkinfo           --------------------------
	.section	.note.nv.tkinfo,"",@"SHT_NOTE"
	.sectionflags	@"SHF_NOTE_NV_TKINFO"
	.tkinfo
        /*0018*/ 	.word	0x00000002
        /*0030*/ 	.string	""
        /*0030*/ 	.string	"ptxas"
        /*0030*/ 	.string	"Cuda compilation tools, release 13.0, V13.0.88"
        /*0030*/ 	.string	"Build cuda_13.0.r13.0/compiler.36424714_0"
        /*0030*/ 	.string	"-arch sm_100a -m 64 "



//--------------------- .note.nv.cuinfo           --------------------------
	.section	.note.nv.cuinfo,"",@"SHT_NOTE"
	.sectionflags	@"SHF_NOTE_NV_CUINFO"
        /*0018*/ 	.short	0x0002
        /*001a*/ 	.short	0x0064
        /*001c*/ 	.short	0x0082
	.zero		2


//--------------------- .nv.info                  --------------------------
	.section	.nv.info,"",@"SHT_CUDA_INFO"
	.align	4


	//----- nvinfo : EIATTR_REGCOUNT
	.align		4
        /*0000*/ 	.byte	0x04, 0x2f
        /*0002*/ 	.short	(.L_12 - .L_11)
	.align		4
.L_11:
        /*0004*/ 	.word	index@(_ZN7cutlass13device_kernelIN5flash11enable_sm90INS1_16FlashAttnFwdSm90INS1_25CollectiveMainloopFwdSm90ILi2EN4cute5tupleIJNS5_1CILi1EEES8_S8_EEENS6_IJNS7_ILi64EEESA_SA_EEELi512ENS_6half_tEfNS_4arch4Sm90ELb1ELb0ELb0ELb1ELb1ELb1ELb1ELb0ELb0ELb1ELb0ELb0EEENS1_21CollectiveEpilogueFwdINS6_IJSA_NS7_ILi512EEESA_EEES9_SC_SE_Li256ELb1ELb1ELb0ELb0EEENS1_36VarlenDynamicPersistentTileSchedulerILi64ELi64ELi256ELi128ELb0ELb1ELb1ELb1ELb1ELb1EEEEEEEEEvNT_6ParamsE)
        /*0008*/ 	.word	0x00000004


	//----- nvinfo : EIATTR_FRAME_SIZE
	.align		4
.L_12:
        /*000c*/ 	.byte	0x04, 0x11
        /*000e*/ 	.short	(.L_14 - .L_13)
	.align		4
.L_13:
        /*0010*/ 	.word	index@(_ZN7cutlass13device_kernelIN5flash11enable_sm90INS1_16FlashAttnFwdSm90INS1_25CollectiveMainloopFwdSm90ILi2EN4cute5tupleIJNS5_1CILi1EEES8_S8_EEENS6_IJNS7_ILi64EEESA_SA_EEELi512ENS_6half_tEfNS_4arch4Sm90ELb1ELb0ELb0ELb1ELb1ELb1ELb1ELb0ELb0ELb1ELb0ELb0EEENS1_21CollectiveEpilogueFwdINS6_IJSA_NS7_ILi512EEESA_EEES9_SC_SE_Li256ELb1ELb1ELb0ELb0EEENS1_36VarlenDynamicPersistentTileSchedulerILi64ELi64ELi256ELi128ELb0ELb1ELb1ELb1ELb1ELb1EEEEEEEEEvNT_6ParamsE)
        /*0014*/ 	.word	0x00000000


	//----- nvinfo : EIATTR_REGCOUNT
	.align		4
.L_14:
        /*0018*/ 	.byte	0x04, 0x2f
        /*001a*/ 	.short	(.L_16 - .L_15)
	.align		4
.L_15:
        /*001c*/ 	.word	index@(_ZN7cutlass13device_kernelIN5flash11enable_sm90INS1_16FlashAttnFwdSm90INS1_25CollectiveMainloopFwdSm90ILi2EN4cute5tupleIJNS5_1CILi1EEES8_S8_EEENS6_IJNS7_ILi64EEESA_SA_EEELi512ENS_6half_tEfNS_4arch4Sm90ELb1ELb0ELb0ELb1ELb1ELb0ELb1ELb0ELb0ELb1ELb0ELb0EEENS1_21CollectiveEpilogueFwdINS6_IJSA_NS7_ILi512EEESA_EEES9_SC_SE_Li256ELb1ELb1ELb0ELb0EEENS1_36VarlenDynamicPersistentTileSchedulerILi64ELi64ELi256ELi128ELb0ELb1ELb1ELb1ELb1ELb1EEEEEEEEEvNT_6ParamsE)
        /*0020*/ 	.word	0x00000004


	//----- nvinfo : EIATTR_FRAME_SIZE
	.align		4
.L_16:
        /*0024*/ 	.byte	0x04, 0x11
        /*0026*/ 	.short	(.L_18 - .L_17)
	.align		4
.L_17:
        /*0028*/ 	.word	index@(_ZN7cutlass13device_kernelIN5flash11enable_sm90INS1_16FlashAttnFwdSm90INS1_25CollectiveMainloopFwdSm90ILi2EN4cute5tupleIJNS5_1CILi1EEES8_S8_EEENS6_IJNS7_ILi64EEESA_SA_EEELi512ENS_6half_tEfNS_4arch4Sm90ELb1ELb0ELb0ELb1ELb1ELb0ELb1ELb0ELb0ELb1ELb0ELb0EEENS1_21CollectiveEpilogueFwdINS6_IJSA_NS7_ILi512EEESA_EEES9_SC_SE_Li256ELb1ELb1ELb0ELb0EEENS1_36VarlenDynamicPersistentTileSchedulerILi64ELi64ELi256ELi128ELb0ELb1ELb1ELb1ELb1ELb1EEEEEEEEEvNT_6ParamsE)
        /*002c*/ 	.word	0x00000000


	//----- nvinfo : EIATTR_REGCOUNT
	.align		4
.L_18:
        /*0030*/ 	.byte	0x04, 0x2f
        /*0032*/ 	.short	(.L_20 - .L_19)
	.align		4
.L_19:
        /*0034*/ 	.word	index@(_ZN7cutlass13device_kernelIN5flash11enable_sm90INS1_16FlashAttnFwdSm90INS1_25CollectiveMainloopFwdSm90ILi2EN4cute5tupleIJNS5_1CILi1EEES8_S8_EEENS6_IJNS7_ILi64EEESA_SA_EEELi512ENS_6half_tEfNS_4arch4Sm90ELb1ELb0ELb0ELb1ELb1ELb1ELb0ELb0ELb0ELb1ELb0ELb0EEENS1_21CollectiveEpilogueFwdINS6_IJSA_NS7_ILi512EEESA_EEES9_SC_SE_Li256ELb1ELb1ELb0ELb0EEENS1_36VarlenDynamicPersistentTileSchedulerILi64ELi64ELi256ELi128ELb0ELb1ELb1ELb1ELb1ELb1EEEEEEEEEvNT_6ParamsE)
        /*0038*/ 	.word	0x00000004


	//----- nvinfo : EIATTR_FRAME_SIZE
	.align		4
.L_20:
        /*003c*/ 	.byte	0x04, 0x11
        /*003e*/ 	.short	(.L_22 - .L_21)
	.align		4
.L_21:
        /*0040*/ 	.word	index@(_ZN7cutlass13device_kernelIN5flash11enable_sm90INS1_16FlashAttnFwdSm90INS1_25CollectiveMainloopFwdSm90ILi2EN4cute5tupleIJNS5_1CILi1EEES8_S8_EEENS6_IJNS7_ILi64EEESA_SA_EEELi512ENS_6half_tEfNS_4arch4Sm90ELb1ELb0ELb0ELb1ELb1ELb1ELb0ELb0ELb0ELb1ELb0ELb0EEENS1_21CollectiveEpilogueFwdINS6_IJSA_NS7_ILi512EEESA_EEES9_SC_SE_Li256ELb1ELb1ELb0ELb0EEENS1_36VarlenDynamicPersistentTileSchedulerILi64ELi64ELi256ELi128ELb0ELb1ELb1ELb1ELb1ELb1EEEEEEEEEvNT_6ParamsE)
        /*0044*/ 	.word	0x00000000


	//----- nvinfo : EIATTR_REGCOUNT
	.align		4
.L_22:
        /*0048*/ 	.byte	0x04, 0x2f
        /*004a*/ 	.short	(.L_24 - .L_23)
	.align		4
.L_23:
        /*004c*/ 	.word	index@(_ZN7cutlass13device_kernelIN5flash11enable_sm90INS1_16FlashAttnFwdSm90INS1_25CollectiveMainloopFwdSm90ILi2EN4cute5tupleIJNS5_1CILi1EEES8_S8_EEENS6_IJNS7_ILi64EEESA_SA_EEELi512ENS_6half_tEfNS_4arch4Sm90ELb1ELb0ELb0ELb1ELb1ELb0ELb0ELb0ELb0ELb1ELb0ELb0EEENS1_21CollectiveEpilogueFwdINS6_IJSA_NS7_ILi512EEESA_EEES9_SC_SE_Li256ELb1ELb1ELb0ELb0EEENS1_36VarlenDynamicPersistentTileSchedulerILi64ELi64ELi256ELi128ELb0ELb1ELb1ELb1ELb1ELb1EEEEEEEEEvNT_6ParamsE)
        /*0050*/ 	.word	0x00000004


	//----- nvinfo : EIATTR_FRAME_SIZE
	.align		4
.L_24:
        /*0054*/ 	.byte	0x04, 0x11
        /*0056*/ 	.short	(.L_26 - .L_25)
	.align		4
.L_25:
        /*0058*/ 	.word	index@(_ZN7cutlass13device_kernelIN5flash11enable_sm90INS1_16FlashAttnFwdSm90INS1_25CollectiveMainloopFwdSm90ILi2EN4cute5tupleIJNS5_1CILi1EEES8_S8_EEENS6_IJNS7_ILi64EEESA_SA_EEELi512ENS_6half_tEfNS_4arch4Sm90ELb1ELb0ELb0ELb1ELb1ELb0ELb0ELb0ELb0ELb1ELb0ELb0EEENS1_21CollectiveEpilogueFwdINS6_IJSA_NS7_ILi512EEESA_EEES9_SC_SE_Li256ELb1ELb1ELb0ELb0EEENS1_36VarlenDynamicPersistentTileSchedulerILi64ELi64ELi256ELi128ELb0ELb1ELb1ELb1ELb1ELb1EEEEEEEEEvNT_6ParamsE)
        /*005c*/ 	.word	0x00000000


	//----- nvinfo : EIATTR_REGCOUNT
	.align		4
.L_26:
        /*0060*/ 	.byte	0x04, 0x2f
        /*0062*/ 	.short	(.L_28 - .L_27)
	.align		4
.L_27:
        /*0064*/ 	.word	index@(_ZN7cutlass13device_kernelIN5flash11enable_sm90INS1_16FlashAttnFwdSm90INS1_25CollectiveMainloopFwdSm90ILi2EN4cute5tupleIJNS5_1CILi1EEES8_S8_EEENS6_IJNS7_ILi64EEESA_SA_EEELi512ENS_6half_tEfNS_4arch4Sm90ELb1ELb0ELb0ELb0ELb1ELb0ELb1ELb0ELb0ELb1ELb0ELb0EEENS1_21CollectiveEpilogueFwdINS6_IJSA_NS7_ILi512EEESA_EEES9_SC_SE_Li256ELb0ELb1ELb0ELb0EEENS1_30DynamicPersistentTileSchedulerILi256ELi128ELb0ELb1ELb1EEEEEEEEEvNT_6ParamsE)
        /*0068*/ 	.word	0x00000004


	//----- nvinfo : EIATTR_FRAME_SIZE
	.align		4
.L_28:
        /*006c*/ 	.byte	0x04, 0x11
        /*006e*/ 	.short	(.L_30 - .L_29)
	.align		4
.L_29:
        /*0070*/ 	.word	index@(_ZN7cutlass13device_kernelIN5flash11enable_sm90INS1_16FlashAttnFwdSm90INS1_25CollectiveMainloopFwdSm90ILi2EN4cute5tupleIJNS5_1CILi1EEES8_S8_EEENS6_IJNS7_ILi64EEESA_SA_EEELi512ENS_6half_tEfNS_4arch4Sm90ELb1ELb0ELb0ELb0ELb1ELb0ELb1ELb0ELb0ELb1ELb0ELb0EEENS1_21CollectiveEpilogueFwdINS6_IJSA_NS7_ILi512EEESA_EEES9_SC_SE_Li256ELb0ELb1ELb0ELb0EEENS1_30DynamicPersistentTileSchedulerILi256ELi128ELb0ELb1ELb1EEEEEEEEEvNT_6ParamsE)
        /*0074*/ 	.word	0x00000000


	//----- nvinfo : EIATTR_REGCOUNT
	.align		4
.L_30:
        /*0078*/ 	.byte	0x04, 0x2f
        /*007a*/ 	.short	(.L_32 - .L_31)
	.align		4
.L_31:
        /*007c*/ 	.word	index@(_ZN7cutlass13device_kernelIN5flash11enable_sm90INS1_16FlashAttnFwdSm90INS1_25CollectiveMainloopFwdSm90ILi2EN4cute5tupleIJNS5_1CILi1EEES8_S8_EEENS6_IJNS7_ILi64EEESA_SA_EEELi512ENS_6half_tEfNS_4arch4Sm90ELb1ELb0ELb0ELb0ELb1ELb0ELb0ELb0ELb0ELb1ELb0ELb0EEENS1_21CollectiveEpilogueFwdINS6_IJSA_NS7_ILi512EEESA_EEES9_SC_SE_Li256ELb0ELb1ELb0ELb0EEENS1_30DynamicPersistentTileSchedulerILi256ELi128ELb0ELb1ELb1EEEEEEEEEvNT_6ParamsE)
        /*0080*/ 	.word	0x00000004


	//----- nvinfo : EIATTR_FRAME_SIZE
	.align		4
.L_32:
        /*0084*/ 	.byte	0x04, 0x11
        /*0086*/ 	.short	(.L_34 - .L_33)
	.align		4
.L_33:
        /*0088*/ 	.word	index@(_ZN7cutlass13device_kernelIN5flash11enable_sm90INS1_16FlashAttnFwdSm90INS1_25CollectiveMainloopFwdSm90ILi2EN4cute5tupleIJNS5_1CILi1EEES8_S8_EEENS6_IJNS7_ILi64EEESA_SA_EEELi512ENS_6half_tEfNS_4arch4Sm90ELb1ELb0ELb0ELb0ELb1ELb0ELb0ELb0ELb0ELb1ELb0ELb0EEENS1_21CollectiveEpilogueFwdINS6_IJSA_NS7_ILi512EEESA_EEES9_SC_SE_Li256ELb0ELb1ELb0ELb0EEENS1_30DynamicPersistentTileSchedulerILi256ELi128ELb0ELb1ELb1EEEEEEEEEvNT_6ParamsE)
        /*008c*/ 	.word	0x00000000


	//----- nvinfo : EIATTR_REGCOUNT
	.align		4
.L_34:
        /*0090*/ 	.byte	0x04, 0x2f
        /*0092*/ 	.short	(.L_36 - .L_35)
	.align		4
.L_35:
        /*0094*/ 	.word	index@(_ZN7cutlass13device_kernelIN5flash11enable_sm90INS1_16FlashAttnFwdSm90INS1_25CollectiveMainloopFwdSm90ILi2EN4cute5tupleIJNS5_1CILi1EEES8_S8_EEENS6_IJNS7_ILi64EEESA_SA_EEELi512ENS_6half_tEfNS_4arch4Sm90ELb0ELb1ELb0ELb1ELb1ELb1ELb1ELb0ELb0ELb1ELb0ELb0EEENS1_21CollectiveEpilogueFwdINS6_IJSA_NS7_ILi512EEESA_EEES9_SC_SE_Li256ELb1ELb1ELb0ELb0EEENS1_36VarlenDynamicPersistentTileSchedulerILi64ELi64ELi256ELi128ELb0ELb1ELb1ELb1ELb0ELb1EEEEEEEEEvNT_6ParamsE)
        /*0098*/ 	.word	0x00000004


	//----- nvinfo : EIATTR_FRAME_SIZE
	.align		4
.L_36:
        /*009c*/ 	.byte	0x04, 0x11
        /*009e*/ 	.short	(.L_38 - .L_37)
	.align		4
.L_37:
        /*00a0*/ 	.word	index@(_ZN7cutlass13device_kernelIN5flash11enable_sm90INS1_16FlashAttnFwdSm90INS1_25CollectiveMainloopFwdSm90ILi2EN4cute5tupleIJNS5_1CILi1EEES8_S8_EEENS6_IJNS7_ILi64EEESA_SA_EEELi512ENS_6half_tEfNS_4arch4Sm90ELb0ELb1ELb0ELb1ELb1ELb1ELb1ELb0ELb0ELb1ELb0ELb0EEENS1_21CollectiveEpilogueFwdINS6_IJSA_NS7_ILi512EEESA_EEES9_SC_SE_Li256ELb1ELb1ELb0ELb0EEENS1_36VarlenDynamicPersistentTileSchedulerILi64ELi64ELi256ELi128ELb0ELb1ELb1ELb1ELb0ELb1EEEEEEEEEvNT_6ParamsE)
        /*00a4*/ 	.word	0x00000000


	//----- nvinfo : EIATTR_REGCOUNT
	.align		4
.L_38:
        /*00a8*/ 	.byte	0x04, 0x2f
        /*00aa*/ 	.short	(.L_40 - .L_39)
	.align		4
.L_39:
        /*00ac*/ 	.word	index@(_ZN7cutlass13device_kernelIN5flash11enable_sm90INS1_16FlashAttnFwdSm90INS1_25CollectiveMainloopFwdSm90ILi2EN4cute5tupleIJNS5_1CILi1EEES8_S8_EEENS6_IJNS7_ILi64EEESA_SA_EEELi512ENS_6half_tEfNS_4arch4Sm90ELb0ELb1ELb0ELb1ELb1ELb0ELb1ELb0ELb0ELb1ELb0ELb0EEENS1_21CollectiveEpilogueFwdINS6_IJSA_NS7_ILi512EEESA_EEES9_SC_SE_Li256ELb1ELb1ELb0ELb0EEENS1_36VarlenDynamicPersistentTileSchedulerILi64ELi64ELi256ELi128ELb0ELb1ELb1ELb1ELb0ELb1EEEEEEEEEvNT_6ParamsE)
        /*00b0*/ 	.word	0x00000004


	//----- nvinfo : EIATTR_FRAME_SIZE
	.align		4
.L_40:
        /*00b4*/ 	.byte	0x04, 0x11
        /*00b6*/ 	.short	(.L_42 - .L_41)
	.align		4
.L_41:
        /*00b8*/ 	.word	index@(_ZN7cutlass13device_kernelIN5flash11enable_sm90INS1_16FlashAttnFwdSm90INS1_25CollectiveMainloopFwdSm90ILi2EN4cute5tupleIJNS5_1CILi1EEES8_S8_EEENS6_IJNS7_ILi64EEESA_SA_EEELi512ENS_6half_tEfNS_4arch4Sm90ELb0ELb1ELb0ELb1ELb1ELb0ELb1ELb0ELb0ELb1ELb0ELb0EEENS1_21CollectiveEpilogueFwdINS6_IJSA_NS7_ILi512EEESA_EEES9_SC_SE_Li256ELb1ELb1ELb0ELb0EEENS1_36VarlenDynamicPersistentTileSchedulerILi64ELi64ELi256ELi128ELb0ELb1ELb1ELb1ELb0ELb1EEEEEEEEEvNT_6ParamsE)
        /*00bc*/ 	.word	0x00000000


	//----- nvinfo : EIATTR_REGCOUNT
	.align		4
.L_42:
        /*00c0*/ 	.byte	0x04, 0x2f
        /*00c2*/ 	.short	(.L_44 - .L_43)
	.align		4
.L_43:
        /*00c4*/ 	.word	index@(_ZN7cutlass13device_kernelIN5flash11enable_sm90INS1_16FlashAttnFwdSm90INS1_25CollectiveMainloopFwdSm90ILi2EN4cute5tupleIJNS5_1CILi1EEES8_S8_EEENS6_IJNS7_ILi64EEESA_SA_EEELi512ENS_6half_tEfNS_4arch4Sm90ELb0ELb1ELb0ELb1ELb1ELb1ELb0ELb0ELb0ELb1ELb0ELb0EEENS1_21CollectiveEpilogueFwdINS6_IJSA_NS7_ILi512EEESA_EEES9_SC_SE_Li256ELb1ELb1ELb0ELb0EEENS1_36VarlenDynamicPersistentTileSchedulerILi64ELi64ELi256ELi128ELb0ELb1ELb1ELb1ELb0ELb1EEEEEEEEEvNT_6ParamsE)
        /*00c8*/ 	.word	0x00000004


	//----- nvinfo : EIATTR_FRAME_SIZE
	.align		4
.L_44:
        /*00cc*/ 	.byte	0x04, 0x11
        /*00ce*/ 	.short	(.L_46 - .L_45)
	.align		4
.L_45:
        /*00d0*/ 	.word	index@(_ZN7cutlass13device_kernelIN5flash11enable_sm90INS1_16FlashAttnFwdSm90INS1_25CollectiveMainloopFwdSm90ILi2EN4cute5tupleIJNS5_1CILi1EEES8_S8_EEENS6_IJNS7_ILi64EEESA_SA_EEELi512ENS_6half_tEfNS_4arch4Sm90ELb0ELb1ELb0ELb1ELb1ELb1ELb0ELb0ELb0ELb1ELb0ELb0EEENS1_21CollectiveEpilogueFwdINS6_IJSA_NS7_ILi512EEESA_EEES9_SC_SE_Li256ELb1ELb1ELb0ELb0EEENS1_36VarlenDynamicPersistentTileSchedulerILi64ELi64ELi256ELi128ELb0ELb1ELb1ELb1ELb0ELb1EEEEEEEEEvNT_6ParamsE)
        /*00d4*/ 	.word	0x00000000


	//----- nvinfo : EIATTR_REGCOUNT
	.align		4
.L_46:
        /*00d8*/ 	.byte	0x04, 0x2f
        /*00da*/ 	.short	(.L_48 - .L_47)
	.align		4
.L_47:
        /*00dc*/ 	.word	index@(_ZN7cutlass13device_kernelIN5flash11enable_sm90INS1_16FlashAttnFwdSm90INS1_25CollectiveMainloopFwdSm90ILi2EN4cute5tupleIJNS5_1CILi1EEES8_S8_EEENS6_IJNS7_ILi64EEESA_SA_EEELi512ENS_6half_tEfNS_4arch4Sm90ELb0ELb1ELb0ELb1ELb1ELb0ELb0ELb0ELb0ELb1ELb0ELb0EEENS1_21CollectiveEpilogueFwdINS6_IJSA_NS7_ILi512EEESA_EEES9_SC_SE_Li256ELb1ELb1ELb0ELb0EEENS1_36VarlenDynamicPersistentTileSchedulerILi64ELi64ELi256ELi128ELb0ELb1ELb1ELb1ELb0ELb1EEEEEEEEEvNT_6ParamsE)
        /*00e0*/ 	.word	0x00000004


	//----- nvinfo : EIATTR_FRAME_SIZE
	.align		4
.L_48:
        /*00e4*/ 	.byte	0x04, 0x11
        /*00e6*/ 	.short	(.L_50 - .L_49)
	.align		4
.L_49:
        /*00e8*/ 	.word	index@(_ZN7cutlass13device_kernelIN5flash11enable_sm90INS1_16FlashAttnFwdSm90INS1_25CollectiveMainloopFwdSm90ILi2EN4cute5tupleIJNS5_1CILi1EEES8_S8_EEENS6_IJNS7_ILi64EEESA_SA_EEELi512ENS_6half_tEfNS_4arch4Sm90ELb0ELb1ELb0ELb1ELb1ELb0ELb0ELb0ELb0ELb1ELb0ELb0EEENS1_21CollectiveEpilogueFwdINS6_IJSA_NS7_ILi512EEESA_EEES9_SC_SE_Li256ELb1ELb1ELb0ELb0EEENS1_36VarlenDynamicPersistentTileSchedulerILi64ELi64ELi256ELi128ELb0ELb1ELb1ELb1ELb0ELb1EEEEEEEEEvNT_6ParamsE)
        /*00ec*/ 	.word	0x00000000


	//----- nvinfo : EIATTR_REGCOUNT
	.align		4
.L_50:
        /*00f0*/ 	.byte	0x04, 0x2f
        /*00f2*/ 	.short	(.L_52 - .L_51)
	.align		4
.L_51:
        /*00f4*/ 	.word	index@(_ZN7cutlass13device_kernelIN5flash11enable_sm90INS1_16FlashAttnFwdSm90INS1_25CollectiveMainloopFwdSm90ILi2EN4cute5tupleIJNS5_1CILi1EEES8_S8_EEENS6_IJNS7_ILi64EEESA_SA_EEELi512ENS_6half_tEfNS_4arch4Sm90ELb0ELb1ELb0ELb0ELb1ELb0ELb1ELb0ELb0ELb1ELb0ELb0EEENS1_21CollectiveEpilogueFwdINS6_IJSA_NS7_ILi512EEESA_EEES9_SC_SE_Li256ELb0ELb1ELb0ELb0EEENS1_30DynamicPersistentTileSchedulerILi256ELi128ELb0ELb1ELb1EEEEEEEEEvNT_6ParamsE)
        /*00f8*/ 	.word	0x00000004


	//----- nvinfo : EIATTR_FRAME_SIZE
	.align		4
.L_52:
        /*00fc*/ 	.byte	0x04, 0x11
        /*00fe*/ 	.short	(.L_54 - .L_53)
	.align		4
.L_53:
        /*0100*/ 	.word	index@(_ZN7cutlass13device_kernelIN5flash11enable_sm90INS1_16FlashAttnFwdSm90INS1_25CollectiveMainloopFwdSm90ILi2EN4cute5tupleIJNS5_1CILi1EEES8_S8_EEENS6_IJNS7_ILi64EEESA_SA_EEELi512ENS_6half_tEfNS_4arch4Sm90ELb0ELb1ELb0ELb0ELb1ELb0ELb1ELb0ELb0ELb1ELb0ELb0EEENS1_21CollectiveEpilogueFwdINS6_IJSA_NS7_ILi512EEESA_EEES9_SC_SE_Li256ELb0ELb1ELb0ELb0EEENS1_30DynamicPersistentTileSchedulerILi256ELi128ELb0ELb1ELb1EEEEEEEEEvNT_6ParamsE)
        /*0104*/ 	.word	0x00000000


	//----- nvinfo : EIATTR_REGCOUNT
	.align		4
.L_54:
        /*0108*/ 	.byte	0x04, 0x2f
        /*010a*/ 	.short	(.L_56 - .L_55)
	.align		4
.L_55:
        /*010c*/ 	.word	index@(_ZN7cutlass13device_kernelIN5flash11enable_sm90INS1_16FlashAttnFwdSm90INS1_25CollectiveMainloopFwdSm90ILi2EN4cute5tupleIJNS5_1CILi1EEES8_S8_EEENS6_IJNS7_ILi64EEESA_SA_EEELi512ENS_6half_tEfNS_4arch4Sm90ELb0ELb1ELb0ELb0ELb1ELb0ELb0ELb0ELb0ELb1ELb0ELb0EEENS1_21CollectiveEpilogueFwdINS6_IJSA_NS7_ILi512EEESA_EEES9_SC_SE_Li256ELb0ELb1ELb0ELb0EEENS1_30DynamicPersistentTileSchedulerILi256ELi128ELb0ELb1ELb1EEEEEEEEEvNT_6ParamsE)
        /*0110*/ 	.word	0x00000004


	//----- nvinfo : EIATTR_FRAME_SIZE
	.align		4
.L_56:
        /*0114*/ 	.byte	0x04, 0x11
        /*0116*/ 	.short	(.L_58 - .L_57)
	.align		4
.L_57:
        /*0118*/ 	.word	index@(_ZN7cutlass13device_kernelIN5flash11enable_sm90INS1_16FlashAttnFwdSm90INS1_25CollectiveMainloopFwdSm90ILi2EN4cute5tupleIJNS5_1CILi1EEES8_S8_EEENS6_IJNS7_ILi64EEESA_SA_EEELi512ENS_6half_tEfNS_4arch4Sm90ELb0ELb1ELb0ELb0ELb1ELb0ELb0ELb0ELb0ELb1ELb0ELb0EEENS1_21CollectiveEpilogueFwdINS6_IJSA_NS7_ILi512EEESA_EEES9_SC_SE_Li256ELb0ELb1ELb0ELb0EEENS1_30DynamicPersistentTileSchedulerILi256ELi128ELb0ELb1ELb1EEEEEEEEEvNT_6ParamsE)
        /*011c*/ 	.word	0x00000000


	//----- nvinfo : EIATTR_REGCOUNT
	.align		4
.L_58:
        /*0120*/ 	.byte	0x04, 0x2f
        /*0122*/ 	.short	(.L_60 - .L_59)
	.align		4
.L_59:
        /*0124*/ 	.word	index@(_ZN7cutlass13device_kernelIN5flash11enable_sm90INS1_16FlashAttnFwdSm90INS1_25CollectiveMainloopFwdSm90ILi2EN4cute5tupleIJNS5_1CILi1EEES8_S8_EEENS6_IJNS7_ILi64EEESA_SA_EEELi512ENS_6half_tEfNS_4arch4Sm90ELb0ELb0ELb0ELb1ELb1ELb1ELb1ELb0ELb0ELb1ELb0ELb0EEENS1_21CollectiveEpilogueFwdINS6_IJSA_NS7_ILi512EEESA_EEES9_SC_SE_Li256ELb1ELb1ELb0ELb0EEENS1_36VarlenDynamicPersistentTileSchedulerILi64ELi64ELi256ELi128ELb0ELb1ELb1ELb0ELb1ELb1EEEEEEEEEvNT_6ParamsE)
        /*0128*/ 	.word	0x00000004


	//----- nvinfo : EIATTR_FRAME_SIZE
	.align		4
.L_60:
        /*012c*/ 	.byte	0x04, 0x11
        /*012e*/ 	.short	(.L_62 - .L_61)
	.align		4
.L_61:
        /*0130*/ 	.word	index@(_ZN7cutlass13device_kernelIN5flash11enable_sm90INS1_16FlashAttnFwdSm90INS1_25CollectiveMainloopFwdSm90ILi2EN4cute5tupleIJNS5_1CILi1EEES8_S8_EEENS6_IJNS7_ILi64EEESA_SA_EEELi512ENS_6half_tEfNS_4arch4Sm90ELb0ELb0ELb0ELb1ELb1ELb1ELb1ELb0ELb0ELb1ELb0ELb0EEENS1_21CollectiveEpilogueFwdINS6_IJSA_NS7_ILi512EEESA_EEES9_SC_SE_Li256ELb1ELb1ELb0ELb0EEENS1_36VarlenDynamicPersistentTileSchedulerILi64ELi64ELi256ELi128ELb0ELb1ELb1ELb0ELb1ELb1EEEEEEEEEvNT_6ParamsE)
        /*0134*/ 	.word	0x00000000


	//----- nvinfo : EIATTR_REGCOUNT
	.align		4
.L_62:
        /*0138*/ 	.byte	0x04, 0x2f
        /*013a*/ 	.short	(.L_64 - .L_63)
	.align		4
.L_63:
        /*013c*/ 	.word	index@(_ZN7cutlass13device_kernelIN5flash11enable_sm90INS1_16FlashAttnFwdSm90INS1_25CollectiveMainloopFwdSm90ILi2EN4cute5tupleIJNS5_1CILi1EEES8_S8_EEENS6_IJNS7_ILi64EEESA_SA_EEELi512ENS_6half_tEfNS_4arch4Sm90ELb0ELb0ELb0ELb1ELb1ELb0ELb1ELb0ELb0ELb1ELb0ELb0EEENS1_21CollectiveEpilogueFwdINS6_IJSA_NS7_ILi512EEESA_EEES9_SC_SE_Li256ELb1ELb1ELb0ELb0EEENS1_36VarlenDynamicPersistentTileSchedulerILi64ELi64ELi256ELi128ELb0ELb1ELb1ELb0ELb1ELb1EEEEEEEEEvNT_6ParamsE)
        /*0140*/ 	.word	0x00000004


	//----- nvinfo : EIATTR_FRAME_SIZE
	.align		4
.L_64:
        /*0144*/ 	.byte	0x04, 0x11
        /*0146*/ 	.short	(.L_66 - .L_65)
	.align		4
.L_65:
        /*0148*/ 	.word	index@(_ZN7cutlass13device_kernelIN5flash11enable_sm90INS1_16FlashAttnFwdSm90INS1_25CollectiveMainloopFwdSm90ILi2EN4cute5tupleIJNS5_1CILi1EEES8_S8_EEENS6_IJNS7_ILi64EEESA_SA_EEELi512ENS_6half_tEfNS_4arch4Sm90ELb0ELb0ELb0ELb1ELb1ELb0ELb1ELb0ELb0ELb1ELb0ELb0EEENS1_21CollectiveEpilogueFwdINS6_IJSA_NS7_ILi512EEESA_EEES9_SC_SE_Li256ELb1ELb1ELb0ELb0EEENS1_36VarlenDynamicPersistentTileSchedulerILi64ELi64ELi256ELi128ELb0ELb1ELb1ELb0ELb1ELb1EEEEEEEEEvNT_6ParamsE)
        /*014c*/ 	.word	0x00000000


	//----- nvinfo : EIATTR_REGCOUNT
	.align		4
.L_66:
        /*0150*/ 	.byte	0x04, 0x2f
        /*0152*/ 	.short	(.L_68 - .L_67)
	.align		4
.L_67:
        /*0154*/ 	.word	index@(_ZN7cutlass13device_kernelIN5flash11enable_sm90INS1_16FlashAttnFwdSm90INS1_25CollectiveMainloopFwdSm90ILi2EN4cute5tupleIJNS5_1CILi1EEES8_S8_EEENS6_IJNS7_ILi64EEESA_SA_EEELi512ENS_6half_tEfNS_4arch4Sm90ELb0ELb0ELb0ELb1ELb1ELb1ELb0ELb0ELb0ELb1ELb0ELb0EEENS1_21CollectiveEpilogueFwdINS6_IJSA_NS7_ILi512EEESA_EEES9_SC_SE_Li256ELb1ELb1ELb0ELb0EEENS1_36VarlenDynamicPersistentTileSchedulerILi64ELi64ELi256ELi128ELb0ELb1ELb1ELb0ELb1ELb1EEEEEEEEEvNT_6ParamsE)
        /*0158*/ 	.word	0x00000004


	//----- nvinfo : EIATTR_FRAME_SIZE
	.align		4
.L_68:
        /*015c*/ 	.byte	0x04, 0x11
        /*015e*/ 	.short	(.L_70 - .L_69)
	.align		4
.L_69:
        /*0160*/ 	.word	index@(_ZN7cutlass13device_kernelIN5flash11enable_sm90INS1_16FlashAttnFwdSm90INS1_25CollectiveMainloopFwdSm90ILi2EN4cute5tupleIJNS5_1CILi1EEES8_S8_EEENS6_IJNS7_ILi64EEESA_SA_EEELi512ENS_6half_tEfNS_4arch4Sm90ELb0ELb0ELb0ELb1ELb1ELb1ELb0ELb0ELb0ELb1ELb0ELb0EEENS1_21CollectiveEpilogueFwdINS6_IJSA_NS7_ILi512EEESA_EEES9_SC_SE_Li256ELb1ELb1ELb0ELb0EEENS1_36VarlenDynamicPersistentTileSchedulerILi64ELi64ELi256ELi128ELb0ELb1ELb1ELb0ELb1ELb1EEEEEEEEEvNT_6ParamsE)
        /*0164*/ 	.word	0x00000000


	//----- nvinfo : EIATTR_REGCOUNT
	.align		4
.L_70:
        /*0168*/ 	.byte	0x04, 0x2f
        /*016a*/ 	.short	(.L_72 - .L_71)
	.align		4
.L_71:
        /*016c*/ 	.word	index@(_ZN7cutlass13device_kernelIN5flash11enable_sm90INS1_16FlashAttnFwdSm90INS1_25CollectiveMainloopFwdSm90ILi2EN4cute5tupleIJNS5_1CILi1EEES8_S8_EEENS6_IJNS7_ILi64EEESA_SA_EEELi512ENS_6half_tEfNS_4arch4Sm90ELb0ELb0ELb0ELb1ELb1ELb0ELb0ELb0ELb0ELb1ELb0ELb0EEENS1_21CollectiveEpilogueFwdINS6_IJSA_NS7_ILi512EEESA_EEES9_SC_SE_Li256ELb1ELb1ELb0ELb0EEENS1_36VarlenDynamicPersistentTileSchedulerILi64ELi64ELi256ELi128ELb0ELb1ELb1ELb0ELb1ELb1EEEEEEEEEvNT_6ParamsE)
        /*0170*/ 	.word	0x00000004


	//----- nvinfo : EIATTR_FRAME_SIZE
	.align		4
.L_72:
        /*0174*/ 	.byte	0x04, 0x11
        /*0176*/ 	.short	(.L_74 - .L_73)
	.align		4
.L_73:
        /*0178*/ 	.word	index@(_ZN7cutlass13device_kernelIN5flash11enable_sm90INS1_16FlashAttnFwdSm90INS1_25CollectiveMainloopFwdSm90ILi2EN4cute5tupleIJNS5_1CILi1EEES8_S8_EEENS6_IJNS7_ILi64EEESA_SA_EEELi512ENS_6half_tEfNS_4arch4Sm90ELb0ELb0ELb0ELb1ELb1ELb0ELb0ELb0ELb0ELb1ELb0ELb0EEENS1_21CollectiveEpilogueFwdINS6_IJSA_NS7_ILi512EEESA_EEES9_SC_SE_Li256ELb1ELb1ELb0ELb0EEENS1_36VarlenDynamicPersistentTileSchedulerILi64ELi64ELi256ELi128ELb0ELb1ELb1ELb0ELb1ELb1EEEEEEEEEvNT_6ParamsE)
        /*017c*/ 	.word	0x00000000


	//----- nvinfo : EIATTR_REGCOUNT
	.align		4
.L_74:
        /*0180*/ 	.byte	0x04, 0x2f
        /*0182*/ 	.short	(.L_76 - .L_75)
	.align		4
.L_75:
        /*0184*/ 	.word	index@(_ZN7cutlass13device_kernelIN5flash11enable_sm90INS1_16FlashAttnFwdSm90INS1_25CollectiveMainloopFwdSm90ILi2EN4cute5tupleIJNS5_1CILi1EEES8_S8_EEENS6_IJNS7_ILi64EEESA_SA_EEELi512ENS_6half_tEfNS_4arch4Sm90ELb0ELb0ELb0ELb0ELb1ELb0ELb1ELb0ELb0ELb1ELb0ELb0EEENS1_21CollectiveEpilogueFwdINS6_IJSA_NS7_ILi512EEESA_EEES9_SC_SE_Li256ELb0ELb1ELb0ELb0EEENS1_29StaticPersistentTileSchedulerILb0EEEEEEEEEvNT_6ParamsE)
        /*0188*/ 	.word	0x00000004


	//----- nvinfo : EIATTR_FRAME_SIZE
	.align		4
.L_76:
        /*018c*/ 	.byte	0x04, 0x11
        /*018e*/ 	.short	(.L_78 - .L_77)
	.align		4
.L_77:
        /*0190*/ 	.word	index@(_ZN7cutlass13device_kernelIN5flash11enable_sm90INS1_16FlashAttnFwdSm90INS1_25CollectiveMainloopFwdSm90ILi2EN4cute5tupleIJNS5_1CILi1EEES8_S8_EEENS6_IJNS7_ILi64EEESA_SA_EEELi512ENS_6half_tEfNS_4arch4Sm90ELb0ELb0ELb0ELb0ELb1ELb0ELb1ELb0ELb0ELb1ELb0ELb0EEENS1_21CollectiveEpilogueFwdINS6_IJSA_NS7_ILi512EEESA_EEES9_SC_SE_Li256ELb0ELb1ELb0ELb0EEENS1_29StaticPersistentTileSchedulerILb0EEEEEEEEEvNT_6ParamsE)
        /*0194*/ 	.word	0x00000000


	//----- nvinfo : EIATTR_REGCOUNT
	.align		4
.L_78:
        /*0198*/ 	.byte	0x04, 0x2f
        /*019a*/ 	.short	(.L_80 - .L_79)
	.align		4
.L_79:
        /*019c*/ 	.word	index@(_ZN7cutlass13device_kernelIN5flash11enable_sm90INS1_16FlashAttnFwdSm90INS1_25CollectiveMainloopFwdSm90ILi2EN4cute5tupleIJNS5_1CILi1EEES8_S8_EEENS6_IJNS7_ILi64EEESA_SA_EEELi512ENS_6half_tEfNS_4arch4Sm90ELb0ELb0ELb0ELb0ELb1ELb0ELb0ELb0ELb0ELb1ELb0ELb0EEENS1_21CollectiveEpilogueFwdINS6_IJSA_NS7_ILi512EEESA_EEES9_SC_SE_Li256ELb0ELb1ELb0ELb0EEENS1_29StaticPersistentTileSchedulerILb0EEEEEEEEEvNT_6ParamsE)
        /*01a0*/ 	.word	0x00000004


	//----- nvinfo : EIATTR_FRAME_SIZE
	.align		4
.L_80:
        /*01a4*/ 	.byte	0x04, 0x11
        /*01a6*/ 	.short	(.L_82 - .L_81)
	.align		4
.L_81:
        /*01a8*/ 	.word	index@(_ZN7cutlass13device_kernelIN5flash11enable_sm90INS1_16FlashAttnFwdSm90INS1_25CollectiveMainloopFwdSm90ILi2EN4cute5tupleIJNS5_1CILi1EEES8_S8_EEENS6_IJNS7_ILi64EEESA_SA_EEELi512ENS_6half_tEfNS_4arch4Sm90ELb0ELb0ELb0ELb0ELb1ELb0ELb0ELb0ELb0ELb1ELb0ELb0EEENS1_21CollectiveEpilogueFwdINS6_IJSA_NS7_ILi512EEESA_EEES9_SC_SE_Li256ELb0ELb1ELb0ELb0EEENS1_29StaticPersistentTileSchedulerILb0EEEEEEEEEvNT_6ParamsE)
        /*01ac*/ 	.word	0x00000000


	//----- nvinfo : EIATTR_MIN_STACK_SIZE
	.align		4
.L_82:
        /*01b0*/ 	.byte	0x04, 0x12
        /*01b2*/ 	.short	(.L_84 - .L_83)
	.align		4
.L_83:
        /*01b4*/ 	.word	index@(_ZN7cutlass13device_kernelIN5flash11enable_sm90INS1_16FlashAttnFwdSm90INS1_25CollectiveMainloopFwdSm90ILi2EN4cute5tupleIJNS5_1CILi1EEES8_S8_EEENS6_IJNS7_ILi64EEESA_SA_EEELi512ENS_6half_tEfNS_4arch4Sm90ELb0ELb0ELb0ELb0ELb1ELb0ELb0ELb0ELb0ELb1ELb0ELb0EEENS1_21CollectiveEpilogueFwdINS6_IJSA_NS7_ILi512EEESA_EEES9_SC_SE_Li256ELb0ELb1ELb0ELb0EEENS1_29StaticPersistentTileSchedulerILb0EEEEEEEEEvNT_6ParamsE)
        /*01b8*/ 	.word	0x00000000


	//----- nvinfo : EIATTR_MIN_STACK_SIZE
	.align		4
.L_84:
        /*01bc*/ 	.byte	0x04, 0x12
        /*01be*/ 	.short	(.L_86 - .L_85)
	.align		4
.L_85:
        /*01c0*/ 	.word	index@(_ZN7cutlass13device_kernelIN5flash11enable_sm90INS1_16FlashAttnFwdSm90INS1_25CollectiveMainloopFwdSm90ILi2EN4cute5tupleIJNS5_1CILi1EEES8_S8_EEENS6_IJNS7_ILi64EEESA_SA_EEELi512ENS_6half_tEfNS_4arch4Sm90ELb0ELb0ELb0ELb0ELb1ELb0ELb1ELb0ELb0ELb1ELb0ELb0EEENS1_21CollectiveEpilogueFwdINS6_IJSA_NS7_ILi512EEESA_EEES9_SC_SE_Li256ELb0ELb1ELb0ELb0EEENS1_29StaticPersistentTileSchedulerILb0EEEEEEEEEvNT_6ParamsE)
        /*01c4*/ 	.word	0x00000000


	//----- nvinfo : EIATTR_MIN_STACK_SIZE
	.align		4
.L_86:
        /*01c8*/ 	.byte	0x04, 0x12
        /*01ca*/ 	.short	(.L_88 - .L_87)
	.align		4
.L_87:
        /*01cc*/ 	.word	index@(_ZN7cutlass13device_kernelIN5flash11enable_sm90INS1_16FlashAttnFwdSm90INS1_25CollectiveMainloopFwdSm90ILi2EN4cute5tupleIJNS5_1CILi1EEES8_S8_EEENS6_IJNS7_ILi64EEESA_SA_EEELi512ENS_6half_tEfNS_4arch4Sm90ELb0ELb0ELb0ELb1ELb1ELb0ELb0ELb0ELb0ELb1ELb0ELb0EEENS1_21CollectiveEpilogueFwdINS6_IJSA_NS7_ILi512EEESA_EEES9_SC_SE_Li256ELb1ELb1ELb0ELb0EEENS1_36VarlenDynamicPersistentTileSchedulerILi64ELi64ELi256ELi128ELb0ELb1ELb1ELb0ELb1ELb1EEEEEEEEEvNT_6ParamsE)
        /*01d0*/ 	.word	0x00000000


	//----- nvinfo : EIATTR_MIN_STACK_SIZE
	.align		4
.L_88:
        /*01d4*/ 	.byte	0x04, 0x12
        /*01d6*/ 	.short	(.L_90 - .L_89)
	.align		4
.L_89:
        /*01d8*/ 	.word	index@(_ZN7cutlass13device_kernelIN5flash11enable_sm90INS1_16FlashAttnFwdSm90INS1_25CollectiveMainloopFwdSm90ILi2EN4cute5tupleIJNS5_1CILi1EEES8_S8_EEENS6_IJNS7_ILi64EEESA_SA_EEELi512ENS_6half_tEfNS_4arch4Sm90ELb0ELb0ELb0ELb1ELb1ELb1ELb0ELb0ELb0ELb1ELb0ELb0EEENS1_21CollectiveEpilogueFwdINS6_IJSA_NS7_ILi512EEESA_EEES9_SC_SE_Li256ELb1ELb1ELb0ELb0EEENS1_36VarlenDynamicPersistentTileSchedulerILi64ELi64ELi256ELi128ELb0ELb1ELb1ELb0ELb1ELb1EEEEEEEEEvNT_6ParamsE)
        /*01dc*/ 	.word	0x00000000


	//----- nvinfo : EIATTR_MIN_STACK_SIZE
	.align		4
.L_90:
        /*01e0*/ 	.byte	0x04, 0x12
        /*01e2*/ 	.short	(.L_92 - .L_91)
	.align		4
.L_91:
        /*01e4*/ 	.word	index@(_ZN7cutlass13device_kernelIN5flash11enable_sm90INS1_16FlashAttnFwdSm90INS1_25CollectiveMainloopFwdSm90ILi2EN4cute5tupleIJNS5_1CILi1EEES8_S8_EEENS6_IJNS7_ILi64EEESA_SA_EEELi512ENS_6half_tEfNS_4arch4Sm90ELb0ELb0ELb0ELb1ELb1ELb0ELb1ELb0ELb0ELb1ELb0ELb0EEENS1_21CollectiveEpilogueFwdINS6_IJSA_NS7_ILi512EEESA_EEES9_SC_SE_Li256ELb1ELb1ELb0ELb0EEENS1_36VarlenDynamicPersistentTileSchedulerILi64ELi64ELi256ELi128ELb0ELb1ELb1ELb0ELb1ELb1EEEEEEEEEvNT_6ParamsE)
        /*01e8*/ 	.word	0x00000000


	//----- nvinfo : EIATTR_MIN_STACK_SIZE
	.align		4
.L_92:
        /*01ec*/ 	.byte	0x04, 0x12
        /*01ee*/ 	.short	(.L_94 - .L_93)
	.align		4
.L_93:
        /*01f0*/ 	.word	index@(_ZN7cutlass13device_kernelIN5flash11enable_sm90INS1_16FlashAttnFwdSm90INS1_25CollectiveMainloopFwdSm90ILi2EN4cute5tupleIJNS5_1CILi1EEES8_S8_EEENS6_IJNS7_ILi64EEESA_SA_EEELi512ENS_6half_tEfNS_4arch4Sm90ELb0ELb0ELb0ELb1ELb1ELb1ELb1ELb0ELb0ELb1ELb0ELb0EEENS1_21CollectiveEpilogueFwdINS6_IJSA_NS7_ILi512EEESA_EEES9_SC_SE_Li256ELb1ELb1ELb0ELb0EEENS1_36VarlenDynamicPersistentTileSchedulerILi64ELi64ELi256ELi128ELb0ELb1ELb1ELb0ELb1ELb1EEEEEEEEEvNT_6ParamsE)
        /*01f4*/ 	.word	0x00000000


	//----- nvinfo : EIATTR_MIN_STACK_SIZE
	.align		4
.L_94:
        /*01f8*/ 	.byte	0x04, 0x12
        /*01fa*/ 	.short	(.L_96 - .L_95)
	.align		4
.L_95:
        /*01fc*/ 	.word	index@(_ZN7cutlass13device_kernelIN5flash11enable_sm90INS1_16FlashAttnFwdSm90INS1_25CollectiveMainloopFwdSm90ILi2EN4cute5tupleIJNS5_1CILi1EEES8_S8_EEENS6_IJNS7_ILi64EEESA_SA_EEELi512ENS_6half_tEfNS_4arch4Sm90ELb0ELb1ELb0ELb0ELb1ELb0ELb0ELb0ELb0ELb1ELb0ELb0EEENS1_21CollectiveEpilogueFwdINS6_IJSA_NS7_ILi512EEESA_EEES9_SC_SE_Li256ELb0ELb1ELb0ELb0EEENS1_30DynamicPersistentTileSchedulerILi256ELi128ELb0ELb1ELb1EEEEEEEEEvNT_6ParamsE)
        /*0200*/ 	.word	0x00000000


	//----- nvinfo : EIATTR_MIN_STACK_SIZE
	.align		4
.L_96:
        /*0204*/ 	.byte	0x04, 0x12
        /*0206*/ 	.short	(.L_98 - .L_97)
	.align		4
.L_97:
        /*0208*/ 	.word	index@(_ZN7cutlass13device_kernelIN5flash11enable_sm90INS1_16FlashAttnFwdSm90INS1_25CollectiveMainloopFwdSm90ILi2EN4cute5tupleIJNS5_1CILi1EEES8_S8_EEENS6_IJNS7_ILi64EEESA_SA_EEELi512ENS_6half_tEfNS_4arch4Sm90ELb0ELb1ELb0ELb0ELb1ELb0ELb1ELb0ELb0ELb1ELb0ELb0EEENS1_21CollectiveEpilogueFwdINS6_IJSA_NS7_ILi512EEESA_EEES9_SC_SE_Li256ELb0ELb1ELb0ELb0EEENS1_30DynamicPersistentTileSchedulerILi256ELi128ELb0ELb1ELb1EEEEEEEEEvNT_6ParamsE)
        /*020c*/ 	.word	0x00000000


	//----- nvinfo : EIATTR_MIN_STACK_SIZE
	.align		4
.L_98:
        /*0210*/ 	.byte	0x04, 0x12
        /*0212*/ 	.short	(.L_100 - .L_99)
	.align		4
.L_99:
        /*0214*/ 	.word	index@(_ZN7cutlass13device_kernelIN5flash11enable_sm90INS1_16FlashAttnFwdSm90INS1_25CollectiveMainloopFwdSm90ILi2EN4cute5tupleIJNS5_1CILi1EEES8_S8_EEENS6_IJNS7_ILi64EEESA_SA_EEELi512ENS_6half_tEfNS_4arch4Sm90ELb0ELb1ELb0ELb1ELb1ELb0ELb0ELb0ELb0ELb1ELb0ELb0EEENS1_21CollectiveEpilogueFwdINS6_IJSA_NS7_ILi512EEESA_EEES9_SC_SE_Li256ELb1ELb1ELb0ELb0EEENS1_36VarlenDynamicPersistentTileSchedulerILi64ELi64ELi256ELi128ELb0ELb1ELb1ELb1ELb0ELb1EEEEEEEEEvNT_6ParamsE)
        /*0218*/ 	.word	0x00000000


	//----- nvinfo : EIATTR_MIN_STACK_SIZE
	.align		4
.L_100:
        /*021c*/ 	.byte	0x04, 0x12
        /*021e*/ 	.short	(.L_102 - .L_101)
	.align		4
.L_101:
        /*0220*/ 	.word	index@(_ZN7cutlass13device_kernelIN5flash11enable_sm90INS1_16FlashAttnFwdSm90INS1_25CollectiveMainloopFwdSm90ILi2EN4cute5tupleIJNS5_1CILi1EEES8_S8_EEENS6_IJNS7_ILi64EEESA_SA_EEELi512ENS_6half_tEfNS_4arch4Sm90ELb0ELb1ELb0ELb1ELb1ELb1ELb0ELb0ELb0ELb1ELb0ELb0EEENS1_21CollectiveEpilogueFwdINS6_IJSA_NS7_ILi512EEESA_EEES9_SC_SE_Li256ELb1ELb1ELb0ELb0EEENS1_36VarlenDynamicPersistentTileSchedulerILi64ELi64ELi256ELi128ELb0ELb1ELb1ELb1ELb0ELb1EEEEEEEEEvNT_6ParamsE)
        /*0224*/ 	.word	0x00000000


	//----- nvinfo : EIATTR_MIN_STACK_SIZE
	.align		4
.L_102:
        /*0228*/ 	.byte	0x04, 0x12
        /*022a*/ 	.short	(.L_104 - .L_103)
	.align		4
.L_103:
        /*022c*/ 	.word	index@(_ZN7cutlass13device_kernelIN5flash11enable_sm90INS1_16FlashAttnFwdSm90INS1_25CollectiveMainloopFwdSm90ILi2EN4cute5tupleIJNS5_1CILi1EEES8_S8_EEENS6_IJNS7_ILi64EEESA_SA_EEELi512ENS_6half_tEfNS_4arch4Sm90ELb0ELb1ELb0ELb1ELb1ELb0ELb1ELb0ELb0ELb1ELb0ELb0EEENS1_21CollectiveEpilogueFwdINS6_IJSA_NS7_ILi512EEESA_EEES9_SC_SE_Li256ELb1ELb1ELb0ELb0EEENS1_36VarlenDynamicPersistentTileSchedulerILi64ELi64ELi256ELi128ELb0ELb1ELb1ELb1ELb0ELb1EEEEEEEEEvNT_6ParamsE)
        /*0230*/ 	.word	0x00000000


	//----- nvinfo : EIATTR_MIN_STACK_SIZE
	.align		4
.L_104:
        /*0234*/ 	.byte	0x04, 0x12
        /*0236*/ 	.short	(.L_106 - .L_105)
	.align		4
.L_105:
        /*0238*/ 	.word	index@(_ZN7cutlass13device_kernelIN5flash11enable_sm90INS1_16FlashAttnFwdSm90INS1_25CollectiveMainloopFwdSm90ILi2EN4cute5tupleIJNS5_1CILi1EEES8_S8_EEENS6_IJNS7_ILi64EEESA_SA_EEELi512ENS_6half_tEfNS_4arch4Sm90ELb0ELb1ELb0ELb1ELb1ELb1ELb1ELb0ELb0ELb1ELb0ELb0EEENS1_21CollectiveEpilogueFwdINS6_IJSA_NS7_ILi512EEESA_EEES9_SC_SE_Li256ELb1ELb1ELb0ELb0EEENS1_36VarlenDynamicPersistentTileSchedulerILi64ELi64ELi256ELi128ELb0ELb1ELb1ELb1ELb0ELb1EEEEEEEEEvNT_6ParamsE)
        /*023c*/ 	.word	0x00000000


	//----- nvinfo : EIATTR_MIN_STACK_SIZE
	.align		4
.L_106:
        /*0240*/ 	.byte	0x04, 0x12
        /*0242*/ 	.short	(.L_108 - .L_107)
	.align		4
.L_107:
        /*0244*/ 	.word	index@(_ZN7cutlass13device_kernelIN5flash11enable_sm90INS1_16FlashAttnFwdSm90INS1_25CollectiveMainloopFwdSm90ILi2EN4cute5tupleIJNS5_1CILi1EEES8_S8_EEENS6_IJNS7_ILi64EEESA_SA_EEELi512ENS_6half_tEfNS_4arch4Sm90ELb1ELb0ELb0ELb0ELb1ELb0ELb0ELb0ELb0ELb1ELb0ELb0EEENS1_21CollectiveEpilogueFwdINS6_IJSA_NS7_ILi512EEESA_EEES9_SC_SE_Li256ELb0ELb1ELb0ELb0EEENS1_30DynamicPersistentTileSchedulerILi256ELi128ELb0ELb1ELb1EEEEEEEEEvNT_6ParamsE)
        /*0248*/ 	.word	0x00000000


	//----- nvinfo : EIATTR_MIN_STACK_SIZE
	.align		4
.L_108:
        /*024c*/ 	.byte	0x04, 0x12
        /*024e*/ 	.short	(.L_110 - .L_109)
	.align		4
.L_109:
        /*0250*/ 	.word	index@(_ZN7cutlass13device_kernelIN5flash11enable_sm90INS1_16FlashAttnFwdSm90INS1_25CollectiveMainloopFwdSm90ILi2EN4cute5tupleIJNS5_1CILi1EEES8_S8_EEENS6_IJNS7_ILi64EEESA_SA_EEELi512ENS_6half_tEfNS_4arch4Sm90ELb1ELb0ELb0ELb0ELb1ELb0ELb1ELb0ELb0ELb1ELb0ELb0EEENS1_21CollectiveEpilogueFwdINS6_IJSA_NS7_ILi512EEESA_EEES9_SC_SE_Li256ELb0ELb1ELb0ELb0EEENS1_30DynamicPersistentTileSchedulerILi256ELi128ELb0ELb1ELb1EEEEEEEEEvNT_6ParamsE)
        /*0254*/ 	.word	0x00000000


	//----- nvinfo : EIATTR_MIN_STACK_SIZE
	.align		4
.L_110:
        /*0258*/ 	.byte	0x04, 0x12
        /*025a*/ 	.short	(.L_112 - .L_111)
	.align		4
.L_111:
        /*025c*/ 	.word	index@(_ZN7cutlass13device_kernelIN5flash11enable_sm90INS1_16FlashAttnFwdSm90INS1_25CollectiveMainloopFwdSm90ILi2EN4cute5tupleIJNS5_1CILi1EEES8_S8_EEENS6_IJNS7_ILi64EEESA_SA_EEELi512ENS_6half_tEfNS_4arch4Sm90ELb1ELb0ELb0ELb1ELb1ELb0ELb0ELb0ELb0ELb1ELb0ELb0EEENS1_21CollectiveEpilogueFwdINS6_IJSA_NS7_ILi512EEESA_EEES9_SC_SE_Li256ELb1ELb1ELb0ELb0EEENS1_36VarlenDynamicPersistentTileSchedulerILi64ELi64ELi256ELi128ELb0ELb1ELb1ELb1ELb1ELb1EEEEEEEEEvNT_6ParamsE)
        /*0260*/ 	.word	0x00000000


	//----- nvinfo : EIATTR_MIN_STACK_SIZE
	.align		4
.L_112:
        /*0264*/ 	.byte	0x04, 0x12
        /*0266*/ 	.short	(.L_114 - .L_113)
	.align		4
.L_113:
        /*0268*/ 	.word	index@(_ZN7cutlass13device_kernelIN5flash11enable_sm90INS1_16FlashAttnFwdSm90INS1_25CollectiveMainloopFwdSm90ILi2EN4cute5tupleIJNS5_1CILi1EEES8_S8_EEENS6_IJNS7_ILi64EEESA_SA_EEELi512ENS_6half_tEfNS_4arch4Sm90ELb1ELb0ELb0ELb1ELb1ELb1ELb0ELb0ELb0ELb1ELb0ELb0EEENS1_21CollectiveEpilogueFwdINS6_IJSA_NS7_ILi512EEESA_EEES9_SC_SE_Li256ELb1ELb1ELb0ELb0EEENS1_36VarlenDynamicPersistentTileSchedulerILi64ELi64ELi256ELi128ELb0ELb1ELb1ELb1ELb1ELb1EEEEEEEEEvNT_6ParamsE)
        /*026c*/ 	.word	0x00000000


	//----- nvinfo : EIATTR_MIN_STACK_SIZE
	.align		4
.L_114:
        /*0270*/ 	.byte	0x04, 0x12
        /*0272*/ 	.short	(.L_116 - .L_115)
	.align		4
.L_115:
        /*0274*/ 	.word	index@(_ZN7cutlass13device_kernelIN5flash11enable_sm90INS1_16FlashAttnFwdSm90INS1_25CollectiveMainloopFwdSm90ILi2EN4cute5tupleIJNS5_1CILi1EEES8_S8_EEENS6_IJNS7_ILi64EEESA_SA_EEELi512ENS_6half_tEfNS_4arch4Sm90ELb1ELb0ELb0ELb1ELb1ELb0ELb1ELb0ELb0ELb1ELb0ELb0EEENS1_21CollectiveEpilogueFwdINS6_IJSA_NS7_ILi512EEESA_EEES9_SC_SE_Li256ELb1ELb1ELb0ELb0EEENS1_36VarlenDynamicPersistentTileSchedulerILi64ELi64ELi256ELi128ELb0ELb1ELb1ELb1ELb1ELb1EEEEEEEEEvNT_6ParamsE)
        /*0278*/ 	.word	0x00000000


	//----- nvinfo : EIATTR_MIN_STACK_SIZE
	.align		4
.L_116:
        /*027c*/ 	.byte	0x04, 0x12
        /*027e*/ 	.short	(.L_118 - .L_117)
	.align		4
.L_117:
        /*0280*/ 	.word	index@(_ZN7cutlass13device_kernelIN5flash11enable_sm90INS1_16FlashAttnFwdSm90INS1_25CollectiveMainloopFwdSm90ILi2EN4cute5tupleIJNS5_1CILi1EEES8_S8_EEENS6_IJNS7_ILi64EEESA_SA_EEELi512ENS_6half_tEfNS_4arch4Sm90ELb1ELb0ELb0ELb1ELb1ELb1ELb1ELb0ELb0ELb1ELb0ELb0EEENS1_21CollectiveEpilogueFwdINS6_IJSA_NS7_ILi512EEESA_EEES9_SC_SE_Li256ELb1ELb1ELb0ELb0EEENS1_36VarlenDynamicPersistentTileSchedulerILi64ELi64ELi256ELi128ELb0ELb1ELb1ELb1ELb1ELb1EEEEEEEEEvNT_6ParamsE)
        /*0284*/ 	.word	0x00000000
.L_118:


//--------------------- .nv.compat                --------------------------
	.section	.nv.compat,"",@"SHT_CUDA_COMPAT_INFO"
	.align	4
        /*0000*/ 	.byte	0x02, 0x09, 0x01, 0x00, 0x02, 0x02, 0x01, 0x00, 0x02, 0x05, 0x05, 0x00, 0x03, 0x07, 0x01, 0x01
        /*0010*/ 	.byte	0x02, 0x03, 0x00, 0x00, 0x02, 0x06, 0x01, 0x00, 0x04, 0x0b, 0x08, 0x00, 0x09, 0x00, 0x00, 0x00
        /*0020*/ 	.byte	0x00, 0x00, 0x00, 0x00


//--------------------- .nv.info._ZN7cutlass13device_kernelIN5flash11enable_sm90INS1_16FlashAttnFwdSm90INS1_25CollectiveMainloopFwdSm90ILi2EN4cute5tupleIJNS5_1CILi1EEES8_S8_EEENS6_IJNS7_ILi64EEESA_SA_EEELi512ENS_6half_tEfNS_4arch4Sm90ELb0ELb0ELb0ELb0ELb1ELb0ELb0ELb0ELb0ELb1ELb0ELb0EEENS1_21CollectiveEpilogueFwdINS6_IJSA_NS7_ILi512EEESA_EEES9_SC_SE_Li256ELb0ELb1ELb0ELb0EEENS1_29StaticPersistentTileSchedulerILb0EEEEEEEEEvNT_6ParamsE --------------------------
	.section	.nv.info._ZN7cutlass13device_kernelIN5flash11enable_sm90INS1_16FlashAttnFwdSm90INS1_25CollectiveMainloopFwdSm90ILi2EN4cute5tupleIJNS5_1CILi1EEES8_S8_EEENS6_IJNS7_ILi64EEESA_SA_EEELi512ENS_6half_tEfNS_4arch4Sm90ELb0ELb0ELb0ELb0ELb1ELb0ELb0ELb0ELb0ELb1ELb0ELb0EEENS1_21CollectiveEpilogueFwdINS6_IJSA_NS7_ILi512EEESA_EEES9_SC_SE_Li256ELb0ELb1ELb0ELb0EEENS1_29StaticPersistentTileSchedulerILb0EEEEEEEEEvNT_6ParamsE,"",@"SHT_CUDA_INFO"
	.sectionflags	@""
	.align	4


	//----- nvinfo : EIATTR_CUDA_API_VERSION
	.align		4
        /*0000*/ 	.byte	0x04, 0x37
        /*0002*/ 	.short	(.L_120 - .L_119)
.L_119:
        /*0004*/ 	.word	0x00000082


	//----- nvinfo : EIATTR_KPARAM_INFO
	.align		4
.L_120:
        /*0008*/ 	.byte	0x04, 0x17
        /*000a*/ 	.short	(.L_122 - .L_121)
.L_121:
        /*000c*/ 	.word	0x00000000
        /*0010*/ 	.short	0x0000
        /*0012*/ 	.short	0x0000
        /*0014*/ 	.byte	0x00, 0xf0, 0x01, 0x28


	//----- nvinfo : EIATTR_SPARSE_MMA_MASK
	.align		4
.L_122:
        /*0018*/ 	.byte	0x03, 0x50
        /*001a*/ 	.short	0x0000


	//----- nvinfo : EIATTR_MAXREG_COUNT
	.align		4
        /*001c*/ 	.byte	0x03, 0x1b
        /*001e*/ 	.short	0x00a8


	//----- nvinfo : EIATTR_MERCURY_ISA_VERSION
	.align		4
        /*0020*/ 	.byte	0x03, 0x5f
        /*0022*/ 	.short	0x0101


	//----- nvinfo : EIATTR_VRC_CTA_INIT_COUNT
	.align		4
        /*0024*/ 	.byte	0x02, 0x4a
	.zero		1
	.zero		1


	//----- nvinfo : EIATTR_EXIT_INSTR_OFFSETS
	.align		4
        /*0028*/ 	.byte	0x04, 0x1c
        /*002a*/ 	.short	(.L_124 - .L_123)


	//   ....[0]....
.L_123:
        /*002c*/ 	.word	0x00000010


	//----- nvinfo : EIATTR_MAX_THREADS
	.align		4
.L_124:
        /*0030*/ 	.byte	0x04, 0x05
        /*0032*/ 	.short	(.L_126 - .L_125)
.L_125:
        /*0034*/ 	.word	0x00000180
        /*0038*/ 	.word	0x00000001
        /*003c*/ 	.word	0x00000001


	//----- nvinfo : EIATTR_CBANK_PARAM_SIZE
	.align		4
.L_126:
        /*0040*/ 	.byte	0x03, 0x19
        /*0042*/ 	.short	0x0a00


	//----- nvinfo : EIATTR_PARAM_CBANK
	.align		4
        /*0044*/ 	.byte	0x04, 0x0a
        /*0046*/ 	.short	(.L_128 - .L_127)
	.align		4
.L_127:
        /*0048*/ 	.word	index@(.nv.constant0._ZN7cutlass13device_kernelIN5flash11enable_sm90INS1_16FlashAttnFwdSm90INS1_25CollectiveMainloopFwdSm90ILi2EN4cute5tupleIJNS5_1CILi1EEES8_S8_EEENS6_IJNS7_ILi64EEESA_SA_EEELi512ENS_6half_tEfNS_4arch4Sm90ELb0ELb0ELb0ELb0ELb1ELb0ELb0ELb0ELb0ELb1ELb0ELb0EEENS1_21CollectiveEpilogueFwdINS6_IJSA_NS7_ILi512EEESA_EEES9_SC_SE_Li256ELb0ELb1ELb0ELb0EEENS1_29StaticPersistentTileSchedulerILb0EEEEEEEEEvNT_6ParamsE)
        /*004c*/ 	.short	0x0380
        /*004e*/ 	.short	0x0a00


	//----- nvinfo : EIATTR_SW_WAR
	.align		4
.L_128:
        /*0050*/ 	.byte	0x04, 0x36
        /*0052*/ 	.short	(.L_130 - .L_129)
.L_129:
        /*0054*/ 	.word	0x00000008
.L_130:


//--------------------- .nv.info._ZN7cutlass13device_kernelIN5flash11enable_sm90INS1_16FlashAttnFwdSm90INS1_25CollectiveMainloopFwdSm90ILi2EN4cute5tupleIJNS5_1CILi1EEES8_S8_EEENS6_IJNS7_ILi64EEESA_SA_EEELi512ENS_6half_tEfNS_4arch4Sm90ELb0ELb0ELb0ELb0ELb1ELb0ELb1ELb0ELb0ELb1ELb0ELb0EEENS1_21CollectiveEpilogueFwdINS6_IJSA_NS7_ILi512EEESA_EEES9_SC_SE_Li256ELb0ELb1ELb0ELb0EEENS1_29StaticPersistentTileSchedulerILb0EEEEEEEEEvNT_6ParamsE --------------------------
	.section	.nv.info._ZN7cutlass13device_kernelIN5flash11enable_sm90INS1_16FlashAttnFwdSm90INS1_25CollectiveMainloopFwdSm90ILi2EN4cute5tupleIJNS5_1CILi1EEES8_S8_EEENS6_IJNS7_ILi64EEESA_SA_EEELi512ENS_6half_tEfNS_4arch4Sm90ELb0ELb0ELb0ELb0ELb1ELb0ELb1ELb0ELb0ELb1ELb0ELb0EEENS1_21CollectiveEpilogueFwdINS6_IJSA_NS7_ILi512EEESA_EEES9_SC_SE_Li256ELb0ELb1ELb0ELb0EEENS1_29StaticPersistentTileSchedulerILb0EEEEEEEEEvNT_6ParamsE,"",@"SHT_CUDA_INFO"
	.sectionflags	@""
	.align	4


	//----- nvinfo : EIATTR_CUDA_API_VERSION
	.align		4
        /*0000*/ 	.byte	0x04, 0x37
        /*0002*/ 	.short	(.L_132 - .L_131)
.L_131:
        /*0004*/ 	.word	0x00000082


	//----- nvinfo : EIATTR_KPARAM_INFO
	.align		4
.L_132:
        /*0008*/ 	.byte	0x04, 0x17
        /*000a*/ 	.short	(.L_134 - .L_133)
.L_133:
        /*000c*/ 	.word	0x00000000
        /*0010*/ 	.short	0x0000
        /*0012*/ 	.short	0x0000
        /*0014*/ 	.byte	0x00, 0xf0, 0x01, 0x2c


	//----- nvinfo : EIATTR_SPARSE_MMA_MASK
	.align		4
.L_134:
        /*0018*/ 	.byte	0x03, 0x50
        /*001a*/ 	.short	0x0000


	//----- nvinfo : EIATTR_MAXREG_COUNT
	.align		4
        /*001c*/ 	.byte	0x03, 0x1b
        /*001e*/ 	.short	0x00a8


	//----- nvinfo : EIATTR_MERCURY_ISA_VERSION
	.align		4
        /*0020*/ 	.byte	0x03, 0x5f
        /*0022*/ 	.short	0x0101


	//----- nvinfo : EIATTR_VRC_CTA_INIT_COUNT
	.align		4
        /*0024*/ 	.byte	0x02, 0x4a
	.zero		1
	.zero		1


	//----- nvinfo : EIATTR_EXIT_INSTR_OFFSETS
	.align		4
        /*0028*/ 	.byte	0x04, 0x1c
        /*002a*/ 	.short	(.L_136 - .L_135)


	//   ....[0]....
.L_135:
        /*002c*/ 	.word	0x00000010


	//----- nvinfo : EIATTR_MAX_THREADS
	.align		4
.L_136:
        /*0030*/ 	.byte	0x04, 0x05
        /*0032*/ 	.short	(.L_138 - .L_137)
.L_137:
        /*0034*/ 	.word	0x00000180
        /*0038*/ 	.word	0x00000001
        /*003c*/ 	.word	0x00000001


	//----- nvinfo : EIATTR_CBANK_PARAM_SIZE
	.align		4
.L_138:
        /*0040*/ 	.byte	0x03, 0x19
        /*0042*/ 	.short	0x0b00


	//----- nvinfo : EIATTR_PARAM_CBANK
	.align		4
        /*0044*/ 	.byte	0x04, 0x0a
        /*0046*/ 	.short	(.L_140 - .L_139)
	.align		4
.L_139:
        /*0048*/ 	.word	index@(.nv.constant0._ZN7cutlass13device_kernelIN5flash11enable_sm90INS1_16FlashAttnFwdSm90INS1_25CollectiveMainloopFwdSm90ILi2EN4cute5tupleIJNS5_1CILi1EEES8_S8_EEENS6_IJNS7_ILi64EEESA_SA_EEELi512ENS_6half_tEfNS_4arch4Sm90ELb0ELb0ELb0ELb0ELb1ELb0ELb1ELb0ELb0ELb1ELb0ELb0EEENS1_21CollectiveEpilogueFwdINS6_IJSA_NS7_ILi512EEESA_EEES9_SC_SE_Li256ELb0ELb1ELb0ELb0EEENS1_29StaticPersistentTileSchedulerILb0EEEEEEEEEvNT_6ParamsE)
        /*004c*/ 	.short	0x0380
        /*004e*/ 	.short	0x0b00


	//----- nvinfo : EIATTR_SW_WAR
	.align		4
.L_140:
        /*0050*/ 	.byte	0x04, 0x36
        /*0052*/ 	.short	(.L_142 - .L_141)
.L_141:
        /*0054*/ 	.word	0x00000008
.L_142:


//--------------------- .nv.info._ZN7cutlass13device_kernelIN5flash11enable_sm90INS1_16FlashAttnFwdSm90INS1_25CollectiveMainloopFwdSm90ILi2EN4cute5tupleIJNS5_1CILi1EEES8_S8_EEENS6_IJNS7_ILi64EEESA_SA_EEELi512ENS_6half_tEfNS_4arch4Sm90ELb0ELb0ELb0ELb1ELb1ELb0ELb0ELb0ELb0ELb1ELb0ELb0EEENS1_21CollectiveEpilogueFwdINS6_IJSA_NS7_ILi512EEESA_EEES9_SC_SE_Li256ELb1ELb1ELb0ELb0EEENS1_36VarlenDynamicPersistentTileSchedulerILi64ELi64ELi256ELi128ELb0ELb1ELb1ELb0ELb1ELb1EEEEEEEEEvNT_6ParamsE --------------------------
	.section	.nv.info._ZN7cutlass13device_kernelIN5flash11enable_sm90INS1_16FlashAttnFwdSm90INS1_25CollectiveMainloopFwdSm90ILi2EN4cute5tupleIJNS5_1CILi1EEES8_S8_EEENS6_IJNS7_ILi64EEESA_SA_EEELi512ENS_6half_tEfNS_4arch4Sm90ELb0ELb0ELb0ELb1ELb1ELb0ELb0ELb0ELb0ELb1ELb0ELb0EEENS1_21CollectiveEpilogueFwdINS6_IJSA_NS7_ILi512EEESA_EEES9_SC_SE_Li256ELb1ELb1ELb0ELb0EEENS1_36VarlenDynamicPersistentTileSchedulerILi64ELi64ELi256ELi128ELb0ELb1ELb1ELb0ELb1ELb1EEEEEEEEEvNT_6ParamsE,"",@"SHT_CUDA_INFO"
	.sectionflags	@""
	.align	4


	//----- nvinfo : EIATTR_CUDA_API_VERSION
	.align		4
        /*0000*/ 	.byte	0x04, 0x37
        /*0002*/ 	.short	(.L_144 - .L_143)
.L_143:
        /*0004*/ 	.word	0x00000082


	//----- nvinfo : EIATTR_KPARAM_INFO
	.align		4
.L_144:
        /*0008*/ 	.byte	0x04, 0x17
        /*000a*/ 	.short	(.L_146 - .L_145)
.L_145:
        /*000c*/ 	.word	0x00000000
        /*0010*/ 	.short	0x0000
        /*0012*/ 	.short	0x0000
        /*0014*/ 	.byte	0x00, 0xf0, 0x01, 0x2a


	//----- nvinfo : EIATTR_SPARSE_MMA_MASK
	.align		4
.L_146:
        /*0018*/ 	.byte	0x03, 0x50
        /*001a*/ 	.short	0x0000


	//----- nvinfo : EIATTR_MAXREG_COUNT
	.align		4
        /*001c*/ 	.byte	0x03, 0x1b
        /*001e*/ 	.short	0x00a8


	//----- nvinfo : EIATTR_MERCURY_ISA_VERSION
	.align		4
        /*0020*/ 	.byte	0x03, 0x5f
        /*0022*/ 	.short	0x0101


	//----- nvinfo : EIATTR_VRC_CTA_INIT_COUNT
	.align		4
        /*0024*/ 	.byte	0x02, 0x4a
	.zero		1
	.zero		1


	//----- nvinfo : EIATTR_EXIT_INSTR_OFFSETS
	.align		4
        /*0028*/ 	.byte	0x04, 0x1c
        /*002a*/ 	.short	(.L_148 - .L_147)


	//   ....[0]....
.L_147:
        /*002c*/ 	.word	0x00000010


	//----- nvinfo : EIATTR_MAX_THREADS
	.align		4
.L_148:
        /*0030*/ 	.byte	0x04, 0x05
        /*0032*/ 	.short	(.L_150 - .L_149)
.L_149:
        /*0034*/ 	.word	0x00000180
        /*0038*/ 	.word	0x00000001
        /*003c*/ 	.word	0x00000001


	//----- nvinfo : EIATTR_CBANK_PARAM_SIZE
	.align		4
.L_150:
        /*0040*/ 	.byte	0x03, 0x19
        /*0042*/ 	.short	0x0a80


	//----- nvinfo : EIATTR_PARAM_CBANK
	.align		4
        /*0044*/ 	.byte	0x04, 0x0a
        /*0046*/ 	.short	(.L_152 - .L_151)
	.align		4
.L_151:
        /*0048*/ 	.word	index@(.nv.constant0._ZN7cutlass13device_kernelIN5flash11enable_sm90INS1_16FlashAttnFwdSm90INS1_25CollectiveMainloopFwdSm90ILi2EN4cute5tupleIJNS5_1CILi1EEES8_S8_EEENS6_IJNS7_ILi64EEESA_SA_EEELi512ENS_6half_tEfNS_4arch4Sm90ELb0ELb0ELb0ELb1ELb1ELb0ELb0ELb0ELb0ELb1ELb0ELb0EEENS1_21CollectiveEpilogueFwdINS6_IJSA_NS7_ILi512EEESA_EEES9_SC_SE_Li256ELb1ELb1ELb0ELb0EEENS1_36VarlenDynamicPersistentTileSchedulerILi64ELi64ELi256ELi128ELb0ELb1ELb1ELb0ELb1ELb1EEEEEEEEEvNT_6ParamsE)
        /*004c*/ 	.short	0x0380
        /*004e*/ 	.short	0x0a80


	//----- nvinfo : EIATTR_SW_WAR
	.align		4
.L_152:
        /*0050*/ 	.byte	0x04, 0x36
        /*0052*/ 	.short	(.L_154 - .L_153)
.L_153:
        /*0054*/ 	.word	0x00000008
.L_154:


//--------------------- .nv.info._ZN7cutlass13device_kernelIN5flash11enable_sm90INS1_16FlashAttnFwdSm90INS1_25CollectiveMainloopFwdSm90ILi2EN4cute5tupleIJNS5_1CILi1EEES8_S8_EEENS6_IJNS7_ILi64EEESA_SA_EEELi512ENS_6half_tEfNS_4arch4Sm90ELb0ELb0ELb0ELb1ELb1ELb1ELb0ELb0ELb0ELb1ELb0ELb0EEENS1_21CollectiveEpilogueFwdINS6_IJSA_NS7_ILi512EEESA_EEES9_SC_SE_Li256ELb1ELb1ELb0ELb0EEENS1_36VarlenDynamicPersistentTileSchedulerILi64ELi64ELi256ELi128ELb0ELb1ELb1ELb0ELb1ELb1EEEEEEEEEvNT_6ParamsE --------------------------
	.section	.nv.info._ZN7cutlass13device_kernelIN5flash11enable_sm90INS1_16FlashAttnFwdSm90INS1_25CollectiveMainloopFwdSm90ILi2EN4cute5tupleIJNS5_1CILi1EEES8_S8_EEENS6_IJNS7_ILi64EEESA_SA_EEELi512ENS_6half_tEfNS_4arch4Sm90ELb0ELb0ELb0ELb1ELb1ELb1ELb0ELb0ELb0ELb1ELb0ELb0EEENS1_21CollectiveEpilogueFwdINS6_IJSA_NS7_ILi512EEESA_EEES9_SC_SE_Li256ELb1ELb1ELb0ELb0EEENS1_36VarlenDynamicPersistentTileSchedulerILi64ELi64ELi256ELi128ELb0ELb1ELb1ELb0ELb1ELb1EEEEEEEEEvNT_6ParamsE,"",@"SHT_CUDA_INFO"
	.sectionflags	@""
	.align	4


	//----- nvinfo : EIATTR_CUDA_API_VERSION
	.align		4
        /*0000*/ 	.byte	0x04, 0x37
        /*0002*/ 	.short	(.L_156 - .L_155)
.L_155:
        /*0004*/ 	.word	0x00000082


	//----- nvinfo : EIATTR_KPARAM_INFO
	.align		4
.L_156:
        /*0008*/ 	.byte	0x04, 0x17
        /*000a*/ 	.short	(.L_158 - .L_157)
.L_157:
        /*000c*/ 	.word	0x00000000
        /*0010*/ 	.short	0x0000
        /*0012*/ 	.short	0x0000
        /*0014*/ 	.byte	0x00, 0xf0, 0x01, 0x2a


	//----- nvinfo : EIATTR_SPARSE_MMA_MASK
	.align		4
.L_158:
        /*0018*/ 	.byte	0x03, 0x50
        /*001a*/ 	.short	0x0000


	//----- nvinfo : EIATTR_MAXREG_COUNT
	.align		4
        /*001c*/ 	.byte	0x03, 0x1b
        /*001e*/ 	.short	0x00a8


	//----- nvinfo : EIATTR_MERCURY_ISA_VERSION
	.align		4
        /*0020*/ 	.byte	0x03, 0x5f
        /*0022*/ 	.short	0x0101


	//----- nvinfo : EIATTR_VRC_CTA_INIT_COUNT
	.align		4
        /*0024*/ 	.byte	0x02, 0x4a
	.zero		1
	.zero		1


	//----- nvinfo : EIATTR_EXIT_INSTR_OFFSETS
	.align		4
        /*0028*/ 	.byte	0x04, 0x1c
        /*002a*/ 	.short	(.L_160 - .L_159)


	//   ....[0]....
.L_159:
        /*002c*/ 	.word	0x00000010


	//----- nvinfo : EIATTR_MAX_THREADS
	.align		4
.L_160:
        /*0030*/ 	.byte	0x04, 0x05
        /*0032*/ 	.short	(.L_162 - .L_161)
.L_161:
        /*0034*/ 	.word	0x00000180
        /*0038*/ 	.word	0x00000001
        /*003c*/ 	.word	0x00000001


	//----- nvinfo : EIATTR_CBANK_PARAM_SIZE
	.align		4
.L_162:
        /*0040*/ 	.byte	0x03, 0x19
        /*0042*/ 	.short	0x0a80


	//----- nvinfo : EIATTR_PARAM_CBANK
	.align		4
        /*0044*/ 	.byte	0x04, 0x0a
        /*0046*/ 	.short	(.L_164 - .L_163)
	.align		4
.L_163:
        /*0048*/ 	.word	index@(.nv.constant0._ZN7cutlass13device_kernelIN5flash11enable_sm90INS1_16FlashAttnFwdSm90INS1_25CollectiveMainloopFwdSm90ILi2EN4cute5tupleIJNS5_1CILi1EEES8_S8_EEENS6_IJNS7_ILi64EEESA_SA_EEELi512ENS_6half_tEfNS_4arch4Sm90ELb0ELb0ELb0ELb1ELb1ELb1ELb0ELb0ELb0ELb1ELb0ELb0EEENS1_21CollectiveEpilogueFwdINS6_IJSA_NS7_ILi512EEESA_EEES9_SC_SE_Li256ELb1ELb1ELb0ELb0EEENS1_36VarlenDynamicPersistentTileSchedulerILi64ELi64ELi256ELi128ELb0ELb1ELb1ELb0ELb1ELb1EEEEEEEEEvNT_6ParamsE)
        /*004c*/ 	.short	0x0380
        /*004e*/ 	.short	0x0a80


	//----- nvinfo : EIATTR_SW_WAR
	.align		4
.L_164:
        /*0050*/ 	.byte	0x04, 0x36
        /*0052*/ 	.short	(.L_166 - .L_165)
.L_165:
        /*0054*/ 	.word	0x00000008
.L_166:


//--------------------- .nv.info._ZN7cutlass13device_kernelIN5flash11enable_sm90INS1_16FlashAttnFwdSm90INS1_25CollectiveMainloopFwdSm90ILi2EN4cute5tupleIJNS5_1CILi1EEES8_S8_EEENS6_IJNS7_ILi64EEESA_SA_EEELi512ENS_6half_tEfNS_4arch4Sm90ELb0ELb0ELb0ELb1ELb1ELb0ELb1ELb0ELb0ELb1ELb0ELb0EEENS1_21CollectiveEpilogueFwdINS6_IJSA_NS7_ILi512EEESA_EEES9_SC_SE_Li256ELb1ELb1ELb0ELb0EEENS1_36VarlenDynamicPersistentTileSchedulerILi64ELi64ELi256ELi128ELb0ELb1ELb1ELb0ELb1ELb1EEEEEEEEEvNT_6ParamsE --------------------------
	.section	.nv.info._ZN7cutlass13device_kernelIN5flash11enable_sm90INS1_16FlashAttnFwdSm90INS1_25CollectiveMainloopFwdSm90ILi2EN4cute5tupleIJNS5_1CILi1EEES8_S8_EEENS6_IJNS7_ILi64EEESA_SA_EEELi512ENS_6half_tEfNS_4arch4Sm90ELb0ELb0ELb0ELb1ELb1ELb0ELb1ELb0ELb0ELb1ELb0ELb0EEENS1_21CollectiveEpilogueFwdINS6_IJSA_NS7_ILi512EEESA_EEES9_SC_SE_Li256ELb1ELb1ELb0ELb0EEENS1_36VarlenDynamicPersistentTileSchedulerILi64ELi64ELi256ELi128ELb0ELb1ELb1ELb0ELb1ELb1EEEEEEEEEvNT_6ParamsE,"",@"SHT_CUDA_INFO"
	.sectionflags	@""
	.align	4


	//----- nvinfo : EIATTR_CUDA_API_VERSION
	.align		4
        /*0000*/ 	.byte	0x04, 0x37
        /*0002*/ 	.short	(.L_168 - .L_167)
.L_167:
        /*0004*/ 	.word	0x00000082


	//----- nvinfo : EIATTR_KPARAM_INFO
	.align		4
.L_168:
        /*0008*/ 	.byte	0x04, 0x17
        /*000a*/ 	.short	(.L_170 - .L_169)
.L_169:
        /*000c*/ 	.word	0x00000000
        /*0010*/ 	.short	0x0000
        /*0012*/ 	.short	0x0000
        /*0014*/ 	.byte	0x00, 0xf0, 0x01, 0x2e


	//----- nvinfo : EIATTR_SPARSE_MMA_MASK
	.align		4
.L_170:
        /*0018*/ 	.byte	0x03, 0x50
        /*001a*/ 	.short	0x0000


	//----- nvinfo : EIATTR_MAXREG_COUNT
	.align		4
        /*001c*/ 	.byte	0x03, 0x1b
        /*001e*/ 	.short	0x00a8


	//----- nvinfo : EIATTR_MERCURY_ISA_VERSION
	.align		4
        /*0020*/ 	.byte	0x03, 0x5f
        /*0022*/ 	.short	0x0101


	//----- nvinfo : EIATTR_VRC_CTA_INIT_COUNT
	.align		4
        /*0024*/ 	.byte	0x02, 0x4a
	.zero		1
	.zero		1


	//----- nvinfo : EIATTR_EXIT_INSTR_OFFSETS
	.align		4
        /*0028*/ 	.byte	0x04, 0x1c
        /*002a*/ 	.short	(.L_172 - .L_171)


	//   ....[0]....
.L_171:
        /*002c*/ 	.word	0x00000010


	//----- nvinfo : EIATTR_MAX_THREADS
	.align		4
.L_172:
        /*0030*/ 	.byte	0x04, 0x05
        /*0032*/ 	.short	(.L_174 - .L_173)
.L_173:
        /*0034*/ 	.word	0x00000180
        /*0038*/ 	.word	0x00000001
        /*003c*/ 	.word	0x00000001


	//----- nvinfo : EIATTR_CBANK_PARAM_SIZE
	.align		4
.L_174:
        /*0040*/ 	.byte	0x03, 0x19
        /*0042*/ 	.short	0x0b80


	//----- nvinfo : EIATTR_PARAM_CBANK
	.align		4
        /*0044*/ 	.byte	0x04, 0x0a
        /*0046*/ 	.short	(.L_176 - .L_175)
	.align		4
.L_175:
        /*0048*/ 	.word	index@(.nv.constant0._ZN7cutlass13device_kernelIN5flash11enable_sm90INS1_16FlashAttnFwdSm90INS1_25CollectiveMainloopFwdSm90ILi2EN4cute5tupleIJNS5_1CILi1EEES8_S8_EEENS6_IJNS7_ILi64EEESA_SA_EEELi512ENS_6half_tEfNS_4arch4Sm90ELb0ELb0ELb0ELb1ELb1ELb0ELb1ELb0ELb0ELb1ELb0ELb0EEENS1_21CollectiveEpilogueFwdINS6_IJSA_NS7_ILi512EEESA_EEES9_SC_SE_Li256ELb1ELb1ELb0ELb0EEENS1_36VarlenDynamicPersistentTileSchedulerILi64ELi64ELi256ELi128ELb0ELb1ELb1ELb0ELb1ELb1EEEEEEEEEvNT_6ParamsE)
        /*004c*/ 	.short	0x0380
        /*004e*/ 	.short	0x0b80


	//----- nvinfo : EIATTR_SW_WAR
	.align		4
.L_176:
        /*0050*/ 	.byte	0x04, 0x36
        /*0052*/ 	.short	(.L_178 - .L_177)
.L_177:
        /*0054*/ 	.word	0x00000008
.L_178:


//--------------------- .nv.info._ZN7cutlass13device_kernelIN5flash11enable_sm90INS1_16FlashAttnFwdSm90INS1_25CollectiveMainloopFwdSm90ILi2EN4cute5tupleIJNS5_1CILi1EEES8_S8_EEENS6_IJNS7_ILi64EEESA_SA_EEELi512ENS_6half_tEfNS_4arch4Sm90ELb0ELb0ELb0ELb1ELb1ELb1ELb1ELb0ELb0ELb1ELb0ELb0EEENS1_21CollectiveEpilogueFwdINS6_IJSA_NS7_ILi512EEESA_EEES9_SC_SE_Li256ELb1ELb1ELb0ELb0EEENS1_36VarlenDynamicPersistentTileSchedulerILi64ELi64ELi256ELi128ELb0ELb1ELb1ELb0ELb1ELb1EEEEEEEEEvNT_6ParamsE --------------------------
	.section	.nv.info._ZN7cutlass13device_kernelIN5flash11enable_sm90INS1_16FlashAttnFwdSm90INS1_25CollectiveMainloopFwdSm90ILi2EN4cute5tupleIJNS5_1CILi1EEES8_S8_EEENS6_IJNS7_ILi64EEESA_SA_EEELi512ENS_6half_tEfNS_4arch4Sm90ELb0ELb0ELb0ELb1ELb1ELb1ELb1ELb0ELb0ELb1ELb0ELb0EEENS1_21CollectiveEpilogueFwdINS6_IJSA_NS7_ILi512EEESA_EEES9_SC_SE_Li256ELb1ELb1ELb0ELb0EEENS1_36VarlenDynamicPersistentTileSchedulerILi64ELi64ELi256ELi128ELb0ELb1ELb1ELb0ELb1ELb1EEEEEEEEEvNT_6ParamsE,"",@"SHT_CUDA_INFO"
	.sectionflags	@""
	.align	4


	//----- nvinfo : EIATTR_CUDA_API_VERSION
	.align		4
        /*0000*/ 	.byte	0x04, 0x37
        /*0002*/ 	.short	(.L_180 - .L_179)
.L_179:
        /*0004*/ 	.word	0x00000082


	//----- nvinfo : EIATTR_KPARAM_INFO
	.align		4
.L_180:
        /*0008*/ 	.byte	0x04, 0x17
        /*000a*/ 	.short	(.L_182 - .L_181)
.L_181:
        /*000c*/ 	.word	0x00000000
        /*0010*/ 	.short	0x0000
        /*0012*/ 	.short	0x0000
        /*0014*/ 	.byte	0x00, 0xf0, 0x01, 0x2e


	//----- nvinfo : EIATTR_SPARSE_MMA_MASK
	.align		4
.L_182:
        /*0018*/ 	.byte	0x03, 0x50
        /*001a*/ 	.short	0x0000


	//----- nvinfo : EIATTR_MAXREG_COUNT
	.align		4
        /*001c*/ 	.byte	0x03, 0x1b
        /*001e*/ 	.short	0x00a8


	//----- nvinfo : EIATTR_MERCURY_ISA_VERSION
	.align		4
        /*0020*/ 	.byte	0x03, 0x5f
        /*0022*/ 	.short	0x0101


	//----- nvinfo : EIATTR_VRC_CTA_INIT_COUNT
	.align		4
        /*0024*/ 	.byte	0x02, 0x4a
	.zero		1
	.zero		1


	//----- nvinfo : EIATTR_EXIT_INSTR_OFFSETS
	.align		4
        /*0028*/ 	.byte	0x04, 0x1c
        /*002a*/ 	.short	(.L_184 - .L_183)


	//   ....[0]....
.L_183:
        /*002c*/ 	.word	0x00000010


	//----- nvinfo : EIATTR_MAX_THREADS
	.align		4
.L_184:
        /*0030*/ 	.byte	0x04, 0x05
        /*0032*/ 	.short	(.L_186 - .L_185)
.L_185:
        /*0034*/ 	.word	0x00000180
        /*0038*/ 	.word	0x00000001
        /*003c*/ 	.word	0x00000001


	//----- nvinfo : EIATTR_CBANK_PARAM_SIZE
	.align		4
.L_186:
        /*0040*/ 	.byte	0x03, 0x19
        /*0042*/ 	.short	0x0b80


	//----- nvinfo : EIATTR_PARAM_CBANK
	.align		4
        /*0044*/ 	.byte	0x04, 0x0a
        /*0046*/ 	.short	(.L_188 - .L_187)
	.align		4
.L_187:
        /*0048*/ 	.word	index@(.nv.constant0._ZN7cutlass13device_kernelIN5flash11enable_sm90INS1_16FlashAttnFwdSm90INS1_25CollectiveMainloopFwdSm90ILi2EN4cute5tupleIJNS5_1CILi1EEES8_S8_EEENS6_IJNS7_ILi64EEESA_SA_EEELi512ENS_6half_tEfNS_4arch4Sm90ELb0ELb0ELb0ELb1ELb1ELb1ELb1ELb0ELb0ELb1ELb0ELb0EEENS1_21CollectiveEpilogueFwdINS6_IJSA_NS7_ILi512EEESA_EEES9_SC_SE_Li256ELb1ELb1ELb0ELb0EEENS1_36VarlenDynamicPersistentTileSchedulerILi64ELi64ELi256ELi128ELb0ELb1ELb1ELb0ELb1ELb1EEEEEEEEEvNT_6ParamsE)
        /*004c*/ 	.short	0x0380
        /*004e*/ 	.short	0x0b80


	//----- nvinfo : EIATTR_SW_WAR
	.align		4
.L_188:
        /*0050*/ 	.byte	0x04, 0x36
        /*0052*/ 	.short	(.L_190 - .L_189)
.L_189:
        /*0054*/ 	.word	0x00000008
.L_190:


//--------------------- .nv.info._ZN7cutlass13device_kernelIN5flash11enable_sm90INS1_16FlashAttnFwdSm90INS1_25CollectiveMainloopFwdSm90ILi2EN4cute5tupleIJNS5_1CILi1EEES8_S8_EEENS6_IJNS7_ILi64EEESA_SA_EEELi512ENS_6half_tEfNS_4arch4Sm90ELb0ELb1ELb0ELb0ELb1ELb0ELb0ELb0ELb0ELb1ELb0ELb0EEENS1_21CollectiveEpilogueFwdINS6_IJSA_NS7_ILi512EEESA_EEES9_SC_SE_Li256ELb0ELb1ELb0ELb0EEENS1_30DynamicPersistentTileSchedulerILi256ELi128ELb0ELb1ELb1EEEEEEEEEvNT_6ParamsE --------------------------
	.section	.nv.info._ZN7cutlass13device_kernelIN5flash11enable_sm90INS1_16FlashAttnFwdSm90INS1_25CollectiveMainloopFwdSm90ILi2EN4cute5tupleIJNS5_1CILi1EEES8_S8_EEENS6_IJNS7_ILi64EEESA_SA_EEELi512ENS_6half_tEfNS_4arch4Sm90ELb0ELb1ELb0ELb0ELb1ELb0ELb0ELb0ELb0ELb1ELb0ELb0EEENS1_21CollectiveEpilogueFwdINS6_IJSA_NS7_ILi512EEESA_EEES9_SC_SE_Li256ELb0ELb1ELb0ELb0EEENS1_30DynamicPersistentTileSchedulerILi256ELi128ELb0ELb1ELb1EEEEEEEEEvNT_6ParamsE,"",@"SHT_CUDA_INFO"
	.sectionflags	@""
	.align	4


	//----- nvinfo : EIATTR_CUDA_API_VERSION
	.align		4
        /*0000*/ 	.byte	0x04, 0x37
        /*0002*/ 	.short	(.L_192 - .L_191)
.L_191:
        /*0004*/ 	.word	0x00000082


	//----- nvinfo : EIATTR_KPARAM_INFO
	.align		4
.L_192:
        /*0008*/ 	.byte	0x04, 0x17
        /*000a*/ 	.short	(.L_194 - .L_193)
.L_193:
        /*000c*/ 	.word	0x00000000
        /*0010*/ 	.short	0x0000
        /*0012*/ 	.short	0x0000
        /*0014*/ 	.byte	0x00, 0xf0, 0x01, 0x2a


	//----- nvinfo : EIATTR_SPARSE_MMA_MASK
	.align		4
.L_194:
        /*0018*/ 	.byte	0x03, 0x50
        /*001a*/ 	.short	0x0000


	//----- nvinfo : EIATTR_MAXREG_COUNT
	.align		4
        /*001c*/ 	.byte	0x03, 0x1b
        /*001e*/ 	.short	0x00a8


	//----- nvinfo : EIATTR_MERCURY_ISA_VERSION
	.align		4
        /*0020*/ 	.byte	0x03, 0x5f
        /*0022*/ 	.short	0x0101


	//----- nvinfo : EIATTR_VRC_CTA_INIT_COUNT
	.align		4
        /*0024*/ 	.byte	0x02, 0x4a
	.zero		1
	.zero		1


	//----- nvinfo : EIATTR_EXIT_INSTR_OFFSETS
	.align		4
        /*0028*/ 	.byte	0x04, 0x1c
        /*002a*/ 	.short	(.L_196 - .L_195)


	//   ....[0]....
.L_195:
        /*002c*/ 	.word	0x00000010


	//----- nvinfo : EIATTR_MAX_THREADS
	.align		4
.L_196:
        /*0030*/ 	.byte	0x04, 0x05
        /*0032*/ 	.short	(.L_198 - .L_197)
.L_197:
        /*0034*/ 	.word	0x00000180
        /*0038*/ 	.word	0x00000001
        /*003c*/ 	.word	0x00000001


	//----- nvinfo : EIATTR_CBANK_PARAM_SIZE
	.align		4
.L_198:
        /*0040*/ 	.byte	0x03, 0x19
        /*0042*/ 	.short	0x0a80


	//----- nvinfo : EIATTR_PARAM_CBANK
	.align		4
        /*0044*/ 	.byte	0x04, 0x0a
        /*0046*/ 	.short	(.L_200 - .L_199)
	.align		4
.L_199:
        /*0048*/ 	.word	index@(.nv.constant0._ZN7cutlass13device_kernelIN5flash11enable_sm90INS1_16FlashAttnFwdSm90INS1_25CollectiveMainloopFwdSm90ILi2EN4cute5tupleIJNS5_1CILi1EEES8_S8_EEENS6_IJNS7_ILi64EEESA_SA_EEELi512ENS_6half_tEfNS_4arch4Sm90ELb0ELb1ELb0ELb0ELb1ELb0ELb0ELb0ELb0ELb1ELb0ELb0EEENS1_21CollectiveEpilogueFwdINS6_IJSA_NS7_ILi512EEESA_EEES9_SC_SE_Li256ELb0ELb1ELb0ELb0EEENS1_30DynamicPersistentTileSchedulerILi256ELi128ELb0ELb1ELb1EEEEEEEEEvNT_6ParamsE)
        /*004c*/ 	.short	0x0380
        /*004e*/ 	.short	0x0a80


	//----- nvinfo : EIATTR_SW_WAR
	.align		4
.L_200:
        /*0050*/ 	.byte	0x04, 0x36
        /*0052*/ 	.short	(.L_202 - .L_201)
.L_201:
        /*0054*/ 	.word	0x00000008
.L_202:


//--------------------- .nv.info._ZN7cutlass13device_kernelIN5flash11enable_sm90INS1_16FlashAttnFwdSm90INS1_25CollectiveMainloopFwdSm90ILi2EN4cute5tupleIJNS5_1CILi1EEES8_S8_EEENS6_IJNS7_ILi64EEESA_SA_EEELi512ENS_6half_tEfNS_4arch4Sm90ELb0ELb1ELb0ELb0ELb1ELb0ELb1ELb0ELb0ELb1ELb0ELb0EEENS1_21CollectiveEpilogueFwdINS6_IJSA_NS7_ILi512EEESA_EEES9_SC_SE_Li256ELb0ELb1ELb0ELb0EEENS1_30DynamicPersistentTileSchedulerILi256ELi128ELb0ELb1ELb1EEEEEEEEEvNT_6ParamsE --------------------------
	.section	.nv.info._ZN7cutlass13device_kernelIN5flash11enable_sm90INS1_16FlashAttnFwdSm90INS1_25CollectiveMainloopFwdSm90ILi2EN4cute5tupleIJNS5_1CILi1EEES8_S8_EEENS6_IJNS7_ILi64EEESA_SA_EEELi512ENS_6half_tEfNS_4arch4Sm90ELb0ELb1ELb0ELb0ELb1ELb0ELb1ELb0ELb0ELb1ELb0ELb0EEENS1_21CollectiveEpilogueFwdINS6_IJSA_NS7_ILi512EEESA_EEES9_SC_SE_Li256ELb0ELb1ELb0ELb0EEENS1_30DynamicPersistentTileSchedulerILi256ELi128ELb0ELb1ELb1EEEEEEEEEvNT_6ParamsE,"",@"SHT_CUDA_INFO"
	.sectionflags	@""
	.align	4


	//----- nvinfo : EIATTR_CUDA_API_VERSION
	.align		4
        /*0000*/ 	.byte	0x04, 0x37
        /*0002*/ 	.short	(.L_204 - .L_203)
.L_203:
        /*0004*/ 	.word	0x00000082


	//----- nvinfo : EIATTR_KPARAM_INFO
	.align		4
.L_204:
        /*0008*/ 	.byte	0x04, 0x17
        /*000a*/ 	.short	(.L_206 - .L_205)
.L_205:
        /*000c*/ 	.word	0x00000000
        /*0010*/ 	.short	0x0000
        /*0012*/ 	.short	0x0000
        /*0014*/ 	.byte	0x00, 0xf0, 0x01, 0x2e


	//----- nvinfo : EIATTR_SPARSE_MMA_MASK
	.align		4
.L_206:
        /*0018*/ 	.byte	0x03, 0x50
        /*001a*/ 	.short	0x0000


	//----- nvinfo : EIATTR_MAXREG_COUNT
	.align		4
        /*001c*/ 	.byte	0x03, 0x1b
        /*001e*/ 	.short	0x00a8


	//----- nvinfo : EIATTR_MERCURY_ISA_VERSION
	.align		4
        /*0020*/ 	.byte	0x03, 0x5f
        /*0022*/ 	.short	0x0101


	//----- nvinfo : EIATTR_VRC_CTA_INIT_COUNT
	.align		4
        /*0024*/ 	.byte	0x02, 0x4a
	.zero		1
	.zero		1


	//----- nvinfo : EIATTR_EXIT_INSTR_OFFSETS
	.align		4
        /*0028*/ 	.byte	0x04, 0x1c
        /*002a*/ 	.short	(.L_208 - .L_207)


	//   ....[0]....
.L_207:
        /*002c*/ 	.word	0x00000010


	//----- nvinfo : EIATTR_MAX_THREADS
	.align		4
.L_208:
        /*0030*/ 	.byte	0x04, 0x05
        /*0032*/ 	.short	(.L_210 - .L_209)
.L_209:
        /*0034*/ 	.word	0x00000180
        /*0038*/ 	.word	0x00000001
        /*003c*/ 	.word	0x00000001


	//----- nvinfo : EIATTR_CBANK_PARAM_SIZE
	.align		4
.L_210:
        /*0040*/ 	.byte	0x03, 0x19
        /*0042*/ 	.short	0x0b80


	//----- nvinfo : EIATTR_PARAM_CBANK
	.align		4
        /*0044*/ 	.byte	0x04, 0x0a
        /*0046*/ 	.short	(.L_212 - .L_211)
	.align		4
.L_211:
        /*0048*/ 	.word	index@(.nv.constant0._ZN7cutlass13device_kernelIN5flash11enable_sm90INS1_16FlashAttnFwdSm90INS1_25CollectiveMainloopFwdSm90ILi2EN4cute5tupleIJNS5_1CILi1EEES8_S8_EEENS6_IJNS7_ILi64EEESA_SA_EEELi512ENS_6half_tEfNS_4arch4Sm90ELb0ELb1ELb0ELb0ELb1ELb0ELb1ELb0ELb0ELb1ELb0ELb0EEENS1_21CollectiveEpilogueFwdINS6_IJSA_NS7_ILi512EEESA_EEES9_SC_SE_Li256ELb0ELb1ELb0ELb0EEENS1_30DynamicPersistentTileSchedulerILi256ELi128ELb0ELb1ELb1EEEEEEEEEvNT_6ParamsE)
        /*004c*/ 	.short	0x0380
        /*004e*/ 	.short	0x0b80


	//----- nvinfo : EIATTR_SW_WAR
	.align		4
.L_212:
        /*0050*/ 	.byte	0x04, 0x36
        /*0052*/ 	.short	(.L_214 - .L_213)
.L_213:
        /*0054*/ 	.word	0x00000008
.L_214:


//--------------------- .nv.info._ZN7cutlass13device_kernelIN5flash11enable_sm90INS1_16FlashAttnFwdSm90INS1_25CollectiveMainloopFwdSm90ILi2EN4cute5tupleIJNS5_1CILi1EEES8_S8_EEENS6_IJNS7_ILi64EEESA_SA_EEELi512ENS_6half_tEfNS_4arch4Sm90ELb0ELb1ELb0ELb1ELb1ELb0ELb0ELb0ELb0ELb1ELb0ELb0EEENS1_21CollectiveEpilogueFwdINS6_IJSA_NS7_ILi512EEESA_EEES9_SC_SE_Li256ELb1ELb1ELb0ELb0EEENS1_36VarlenDynamicPersistentTileSchedulerILi64ELi64ELi256ELi128ELb0ELb1ELb1ELb1ELb0ELb1EEEEEEEEEvNT_6ParamsE --------------------------
	.section	.nv.info._ZN7cutlass13device_kernelIN5flash11enable_sm90INS1_16FlashAttnFwdSm90INS1_25CollectiveMainloopFwdSm90ILi2EN4cute5tupleIJNS5_1CILi1EEES8_S8_EEENS6_IJNS7_ILi64EEESA_SA_EEELi512ENS_6half_tEfNS_4arch4Sm90ELb0ELb1ELb0ELb1ELb1ELb0ELb0ELb0ELb0ELb1ELb0ELb0EEENS1_21CollectiveEpilogueFwdINS6_IJSA_NS7_ILi512EEESA_EEES9_SC_SE_Li256ELb1ELb1ELb0ELb0EEENS1_36VarlenDynamicPersistentTileSchedulerILi64ELi64ELi256ELi128ELb0ELb1ELb1ELb1ELb0ELb1EEEEEEEEEvNT_6ParamsE,"",@"SHT_CUDA_INFO"
	.sectionflags	@""
	.align	4


	//----- nvinfo : EIATTR_CUDA_API_VERSION
	.align		4
        /*0000*/ 	.byte	0x04, 0x37
        /*0002*/ 	.short	(.L_216 - .L_215)
.L_215:
        /*0004*/ 	.word	0x00000082


	//----- nvinfo : EIATTR_KPARAM_INFO
	.align		4
.L_216:
        /*0008*/ 	.byte	0x04, 0x17
        /*000a*/ 	.short	(.L_218 - .L_217)
.L_217:
        /*000c*/ 	.word	0x00000000
        /*0010*/ 	.short	0x0000
        /*0012*/ 	.short	0x0000
        /*0014*/ 	.byte	0x00, 0xf0, 0x01, 0x2a


	//----- nvinfo : EIATTR_SPARSE_MMA_MASK
	.align		4
.L_218:
        /*0018*/ 	.byte	0x03, 0x50
        /*001a*/ 	.short	0x0000


	//----- nvinfo : EIATTR_MAXREG_COUNT
	.align		4
        /*001c*/ 	.byte	0x03, 0x1b
        /*001e*/ 	.short	0x00a8


	//----- nvinfo : EIATTR_MERCURY_ISA_VERSION
	.align		4
        /*0020*/ 	.byte	0x03, 0x5f
        /*0022*/ 	.short	0x0101


	//----- nvinfo : EIATTR_VRC_CTA_INIT_COUNT
	.align		4
        /*0024*/ 	.byte	0x02, 0x4a
	.zero		1
	.zero		1


	//----- nvinfo : EIATTR_EXIT_INSTR_OFFSETS
	.align		4
        /*0028*/ 	.byte	0x04, 0x1c
        /*002a*/ 	.short	(.L_220 - .L_219)


	//   ....[0]....
.L_219:
        /*002c*/ 	.word	0x00000010


	//----- nvinfo : EIATTR_MAX_THREADS
	.align		4
.L_220:
        /*0030*/ 	.byte	0x04, 0x05
        /*0032*/ 	.short	(.L_222 - .L_221)
.L_221:
        /*0034*/ 	.word	0x00000180
        /*0038*/ 	.word	0x00000001
        /*003c*/ 	.word	0x00000001


	//----- nvinfo : EIATTR_CBANK_PARAM_SIZE
	.align		4
.L_222:
        /*0040*/ 	.byte	0x03, 0x19
        /*0042*/ 	.short	0x0a80


	//----- nvinfo : EIATTR_PARAM_CBANK
	.align		4
        /*0044*/ 	.byte	0x04, 0x0a
        /*0046*/ 	.short	(.L_224 - .L_223)
	.align		4
.L_223:
        /*0048*/ 	.word	index@(.nv.constant0._ZN7cutlass13device_kernelIN5flash11enable_sm90INS1_16FlashAttnFwdSm90INS1_25CollectiveMainloopFwdSm90ILi2EN4cute5tupleIJNS5_1CILi1EEES8_S8_EEENS6_IJNS7_ILi64EEESA_SA_EEELi512ENS_6half_tEfNS_4arch4Sm90ELb0ELb1ELb0ELb1ELb1ELb0ELb0ELb0ELb0ELb1ELb0ELb0EEENS1_21CollectiveEpilogueFwdINS6_IJSA_NS7_ILi512EEESA_EEES9_SC_SE_Li256ELb1ELb1ELb0ELb0EEENS1_36VarlenDynamicPersistentTileSchedulerILi64ELi64ELi256ELi128ELb0ELb1ELb1ELb1ELb0ELb1EEEEEEEEEvNT_6ParamsE)
        /*004c*/ 	.short	0x0380
        /*004e*/ 	.short	0x0a80


	//----- nvinfo : EIATTR_SW_WAR
	.align		4
.L_224:
        /*0050*/ 	.byte	0x04, 0x36
        /*0052*/ 	.short	(.L_226 - .L_225)
.L_225:
        /*0054*/ 	.word	0x00000008
.L_226:


//--------------------- .nv.info._ZN7cutlass13device_kernelIN5flash11enable_sm90INS1_16FlashAttnFwdSm90INS1_25CollectiveMainloopFwdSm90ILi2EN4cute5tupleIJNS5_1CILi1EEES8_S8_EEENS6_IJNS7_ILi64EEESA_SA_EEELi512ENS_6half_tEfNS_4arch4Sm90ELb0ELb1ELb0ELb1ELb1ELb1ELb0ELb0ELb0ELb1ELb0ELb0EEENS1_21CollectiveEpilogueFwdINS6_IJSA_NS7_ILi512EEESA_EEES9_SC_SE_Li256ELb1ELb1ELb0ELb0EEENS1_36VarlenDynamicPersistentTileSchedulerILi64ELi64ELi256ELi128ELb0ELb1ELb1ELb1ELb0ELb1EEEEEEEEEvNT_6ParamsE --------------------------
	.section	.nv.info._ZN7cutlass13device_kernelIN5flash11enable_sm90INS1_16FlashAttnFwdSm90INS1_25CollectiveMainloopFwdSm90ILi2EN4cute5tupleIJNS5_1CILi1EEES8_S8_EEENS6_IJNS7_ILi64EEESA_SA_EEELi512ENS_6half_tEfNS_4arch4Sm90ELb0ELb1ELb0ELb1ELb1ELb1ELb0ELb0ELb0ELb1ELb0ELb0EEENS1_21CollectiveEpilogueFwdINS6_IJSA_NS7_ILi512EEESA_EEES9_SC_SE_Li256ELb1ELb1ELb0ELb0EEENS1_36VarlenDynamicPersistentTileSchedulerILi64ELi64ELi256ELi128ELb0ELb1ELb1ELb1ELb0ELb1EEEEEEEEEvNT_6ParamsE,"",@"SHT_CUDA_INFO"
	.sectionflags	@""
	.align	4


	//----- nvinfo : EIATTR_CUDA_API_VERSION
	.align		4
        /*0000*/ 	.byte	0x04, 0x37
        /*0002*/ 	.short	(.L_228 - .L_227)
.L_227:
        /*0004*/ 	.word	0x00000082


	//----- nvinfo : EIATTR_KPARAM_INFO
	.align		4
.L_228:
        /*0008*/ 	.byte	0x04, 0x17
        /*000a*/ 	.short	(.L_230 - .L_229)
.L_229:
        /*000c*/ 	.word	0x00000000
        /*0010*/ 	.short	0x0000
        /*0012*/ 	.short	0x0000
        /*0014*/ 	.byte	0x00, 0xf0, 0x01, 0x2a


	//----- nvinfo : EIATTR_SPARSE_MMA_MASK
	.align		4
.L_230:
        /*0018*/ 	.byte	0x03, 0x50
        /*001a*/ 	.short	0x0000


	//----- nvinfo : EIATTR_MAXREG_COUNT
	.align		4
        /*001c*/ 	.byte	0x03, 0x1b
        /*001e*/ 	.short	0x00a8


	//----- nvinfo : EIATTR_MERCURY_ISA_VERSION
	.align		4
        /*0020*/ 	.byte	0x03, 0x5f
        /*0022*/ 	.short	0x0101


	//----- nvinfo : EIATTR_VRC_CTA_INIT_COUNT
	.align		4
        /*0024*/ 	.byte	0x02, 0x4a
	.zero		1
	.zero		1


	//----- nvinfo : EIATTR_EXIT_INSTR_OFFSETS
	.align		4
        /*0028*/ 	.byte	0x04, 0x1c
        /*002a*/ 	.short	(.L_232 - .L_231)


	//   ....[0]....
.L_231:
        /*002c*/ 	.word	0x00000010


	//----- nvinfo : EIATTR_MAX_THREADS
	.align		4
.L_232:
        /*0030*/ 	.byte	0x04, 0x05
        /*0032*/ 	.short	(.L_234 - .L_233)
.L_233:
        /*0034*/ 	.word	0x00000180
        /*0038*/ 	.word	0x00000001
        /*003c*/ 	.word	0x00000001


	//----- nvinfo : EIATTR_CBANK_PARAM_SIZE
	.align		4
.L_234:
        /*0040*/ 	.byte	0x03, 0x19
        /*0042*/ 	.short	0x0a80


	//----- nvinfo : EIATTR_PARAM_CBANK
	.align		4
        /*0044*/ 	.byte	0x04, 0x0a
        /*0046*/ 	.short	(.L_236 - .L_235)
	.align		4
.L_235:
        /*0048*/ 	.word	index@(.nv.constant0._ZN7cutlass13device_kernelIN5flash11enable_sm90INS1_16FlashAttnFwdSm90INS1_25CollectiveMainloopFwdSm90ILi2EN4cute5tupleIJNS5_1CILi1EEES8_S8_EEENS6_IJNS7_ILi64EEESA_SA_EEELi512ENS_6half_tEfNS_4arch4Sm90ELb0ELb1ELb0ELb1ELb1ELb1ELb0ELb0ELb0ELb1ELb0ELb0EEENS1_21CollectiveEpilogueFwdINS6_IJSA_NS7_ILi512EEESA_EEES9_SC_SE_Li256ELb1ELb1ELb0ELb0EEENS1_36VarlenDynamicPersistentTileSchedulerILi64ELi64ELi256ELi128ELb0ELb1ELb1ELb1ELb0ELb1EEEEEEEEEvNT_6ParamsE)
        /*004c*/ 	.short	0x0380
        /*004e*/ 	.short	0x0a80


	//----- nvinfo : EIATTR_SW_WAR
	.align		4
.L_236:
        /*0050*/ 	.byte	0x04, 0x36
        /*0052*/ 	.short	(.L_238 - .L_237)
.L_237:
        /*0054*/ 	.word	0x00000008
.L_238:


//--------------------- .nv.info._ZN7cutlass13device_kernelIN5flash11enable_sm90INS1_16FlashAttnFwdSm90INS1_25CollectiveMainloopFwdSm90ILi2EN4cute5tupleIJNS5_1CILi1EEES8_S8_EEENS6_IJNS7_ILi64EEESA_SA_EEELi512ENS_6half_tEfNS_4arch4Sm90ELb0ELb1ELb0ELb1ELb1ELb0ELb1ELb0ELb0ELb1ELb0ELb0EEENS1_21CollectiveEpilogueFwdINS6_IJSA_NS7_ILi512EEESA_EEES9_SC_SE_Li256ELb1ELb1ELb0ELb0EEENS1_36VarlenDynamicPersistentTileSchedulerILi64ELi64ELi256ELi128ELb0ELb1ELb1ELb1ELb0ELb1EEEEEEEEEvNT_6ParamsE --------------------------
	.section	.nv.info._ZN7cutlass13device_kernelIN5flash11enable_sm90INS1_16FlashAttnFwdSm90INS1_25CollectiveMainloopFwdSm90ILi2EN4cute5tupleIJNS5_1CILi1EEES8_S8_EEENS6_IJNS7_ILi64EEESA_SA_EEELi512ENS_6half_tEfNS_4arch4Sm90ELb0ELb1ELb0ELb1ELb1ELb0ELb1ELb0ELb0ELb1ELb0ELb0EEENS1_21CollectiveEpilogueFwdINS6_IJSA_NS7_ILi512EEESA_EEES9_SC_SE_Li256ELb1ELb1ELb0ELb0EEENS1_36VarlenDynamicPersistentTileSchedulerILi64ELi64ELi256ELi128ELb0ELb1ELb1ELb1ELb0ELb1EEEEEEEEEvNT_6ParamsE,"",@"SHT_CUDA_INFO"
	.sectionflags	@""
	.align	4


	//----- nvinfo : EIATTR_CUDA_API_VERSION
	.align		4
        /*0000*/ 	.byte	0x04, 0x37
        /*0002*/ 	.short	(.L_240 - .L_239)
.L_239:
        /*0004*/ 	.word	0x00000082


	//----- nvinfo : EIATTR_KPARAM_INFO
	.align		4
.L_240:
        /*0008*/ 	.byte	0x04, 0x17
        /*000a*/ 	.short	(.L_242 - .L_241)
.L_241:
        /*000c*/ 	.word	0x00000000
        /*0010*/ 	.short	0x0000
        /*0012*/ 	.short	0x0000
        /*0014*/ 	.byte	0x00, 0xf0, 0x01, 0x2e


	//----- nvinfo : EIATTR_SPARSE_MMA_MASK
	.align		4
.L_242:
        /*0018*/ 	.byte	0x03, 0x50
        /*001a*/ 	.short	0x0000


	//----- nvinfo : EIATTR_MAXREG_COUNT
	.align		4
        /*001c*/ 	.byte	0x03, 0x1b
        /*001e*/ 	.short	0x00a8


	//----- nvinfo : EIATTR_MERCURY_ISA_VERSION
	.align		4
        /*0020*/ 	.byte	0x03, 0x5f
        /*0022*/ 	.short	0x0101


	//----- nvinfo : EIATTR_VRC_CTA_INIT_COUNT
	.align		4
        /*0024*/ 	.byte	0x02, 0x4a
	.zero		1
	.zero		1


	//----- nvinfo : EIATTR_EXIT_INSTR_OFFSETS
	.align		4
        /*0028*/ 	.byte	0x04, 0x1c
        /*002a*/ 	.short	(.L_244 - .L_243)


	//   ....[0]....
.L_243:
        /*002c*/ 	.word	0x00000010


	//----- nvinfo : EIATTR_MAX_THREADS
	.align		4
.L_244:
        /*0030*/ 	.byte	0x04, 0x05
        /*0032*/ 	.short	(.L_246 - .L_245)
.L_245:
        /*0034*/ 	.word	0x00000180
        /*0038*/ 	.word	0x00000001
        /*003c*/ 	.word	0x00000001


	//----- nvinfo : EIATTR_CBANK_PARAM_SIZE
	.align		4
.L_246:
        /*0040*/ 	.byte	0x03, 0x19
        /*0042*/ 	.short	0x0b80


	//----- nvinfo : EIATTR_PARAM_CBANK
	.align		4
        /*0044*/ 	.byte	0x04, 0x0a
        /*0046*/ 	.short	(.L_248 - .L_247)
	.align		4
.L_247:
        /*0048*/ 	.word	index@(.nv.constant0._ZN7cutlass13device_kernelIN5flash11enable_sm90INS1_16FlashAttnFwdSm90INS1_25CollectiveMainloopFwdSm90ILi2EN4cute5tupleIJNS5_1CILi1EEES8_S8_EEENS6_IJNS7_ILi64EEESA_SA_EEELi512ENS_6half_tEfNS_4arch4Sm90ELb0ELb1ELb0ELb1ELb1ELb0ELb1ELb0ELb0ELb1ELb0ELb0EEENS1_21CollectiveEpilogueFwdINS6_IJSA_NS7_ILi512EEESA_EEES9_SC_SE_Li256ELb1ELb1ELb0ELb0EEENS1_36VarlenDynamicPersistentTileSchedulerILi64ELi64ELi256ELi128ELb0ELb1ELb1ELb1ELb0ELb1EEEEEEEEEvNT_6ParamsE)
        /*004c*/ 	.short	0x0380
        /*004e*/ 	.short	0x0b80


	//----- nvinfo : EIATTR_SW_WAR
	.align		4
.L_248:
        /*0050*/ 	.byte	0x04, 0x36
        /*0052*/ 	.short	(.L_250 - .L_249)
.L_249:
        /*0054*/ 	.word	0x00000008
.L_250:


//--------------------- .nv.info._ZN7cutlass13device_kernelIN5flash11enable_sm90INS1_16FlashAttnFwdSm90INS1_25CollectiveMainloopFwdSm90ILi2EN4cute5tupleIJNS5_1CILi1EEES8_S8_EEENS6_IJNS7_ILi64EEESA_SA_EEELi512ENS_6half_tEfNS_4arch4Sm90ELb0ELb1ELb0ELb1ELb1ELb1ELb1ELb0ELb0ELb1ELb0ELb0EEENS1_21CollectiveEpilogueFwdINS6_IJSA_NS7_ILi512EEESA_EEES9_SC_SE_Li256ELb1ELb1ELb0ELb0EEENS1_36VarlenDynamicPersistentTileSchedulerILi64ELi64ELi256ELi128ELb0ELb1ELb1ELb1ELb0ELb1EEEEEEEEEvNT_6ParamsE --------------------------
	.section	.nv.info._ZN7cutlass13device_kernelIN5flash11enable_sm90INS1_16FlashAttnFwdSm90INS1_25CollectiveMainloopFwdSm90ILi2EN4cute5tupleIJNS5_1CILi1EEES8_S8_EEENS6_IJNS7_ILi64EEESA_SA_EEELi512ENS_6half_tEfNS_4arch4Sm90ELb0ELb1ELb0ELb1ELb1ELb1ELb1ELb0ELb0ELb1ELb0ELb0EEENS1_21CollectiveEpilogueFwdINS6_IJSA_NS7_ILi512EEESA_EEES9_SC_SE_Li256ELb1ELb1ELb0ELb0EEENS1_36VarlenDynamicPersistentTileSchedulerILi64ELi64ELi256ELi128ELb0ELb1ELb1ELb1ELb0ELb1EEEEEEEEEvNT_6ParamsE,"",@"SHT_CUDA_INFO"
	.sectionflags	@""
	.align	4


	//----- nvinfo : EIATTR_CUDA_API_VERSION
	.align		4
        /*0000*/ 	.byte	0x04, 0x37
        /*0002*/ 	.short	(.L_252 - .L_251)
.L_251:
        /*0004*/ 	.word	0x00000082


	//----- nvinfo : EIATTR_KPARAM_INFO
	.align		4
.L_252:
        /*0008*/ 	.byte	0x04, 0x17
        /*000a*/ 	.short	(.L_254 - .L_253)
.L_253:
        /*000c*/ 	.word	0x00000000
        /*0010*/ 	.short	0x0000
        /*0012*/ 	.short	0x0000
        /*0014*/ 	.byte	0x00, 0xf0, 0x01, 0x2e


	//----- nvinfo : EIATTR_SPARSE_MMA_MASK
	.align		4
.L_254:
        /*0018*/ 	.byte	0x03, 0x50
        /*001a*/ 	.short	0x0000


	//----- nvinfo : EIATTR_MAXREG_COUNT
	.align		4
        /*001c*/ 	.byte	0x03, 0x1b
        /*001e*/ 	.short	0x00a8


	//----- nvinfo : EIATTR_MERCURY_ISA_VERSION
	.align		4
        /*0020*/ 	.byte	0x03, 0x5f
        /*0022*/ 	.short	0x0101


	//----- nvinfo : EIATTR_VRC_CTA_INIT_COUNT
	.align		4
        /*0024*/ 	.byte	0x02, 0x4a
	.zero		1
	.zero		1


	//----- nvinfo : EIATTR_EXIT_INSTR_OFFSETS
	.align		4
        /*0028*/ 	.byte	0x04, 0x1c
        /*002a*/ 	.short	(.L_256 - .L_255)


	//   ....[0]....
.L_255:
        /*002c*/ 	.word	0x00000010


	//----- nvinfo : EIATTR_MAX_THREADS
	.align		4
.L_256:
        /*0030*/ 	.byte	0x04, 0x05
        /*0032*/ 	.short	(.L_258 - .L_257)
.L_257:
        /*0034*/ 	.word	0x00000180
        /*0038*/ 	.word	0x00000001
        /*003c*/ 	.word	0x00000001


	//----- nvinfo : EIATTR_CBANK_PARAM_SIZE
	.align		4
.L_258:
        /*0040*/ 	.byte	0x03, 0x19
        /*0042*/ 	.short	0x0b80


	//----- nvinfo : EIATTR_PARAM_CBANK
	.align		4
        /*0044*/ 	.byte	0x04, 0x0a
        /*0046*/ 	.short	(.L_260 - .L_259)
	.align		4
.L_259:
        /*0048*/ 	.word	index@(.nv.constant0._ZN7cutlass13device_kernelIN5flash11enable_sm90INS1_16FlashAttnFwdSm90INS1_25CollectiveMainloopFwdSm90ILi2EN4cute5tupleIJNS5_1CILi1EEES8_S8_EEENS6_IJNS7_ILi64EEESA_SA_EEELi512ENS_6half_tEfNS_4arch4Sm90ELb0ELb1ELb0ELb1ELb1ELb1ELb1ELb0ELb0ELb1ELb0ELb0EEENS1_21CollectiveEpilogueFwdINS6_IJSA_NS7_ILi512EEESA_EEES9_SC_SE_Li256ELb1ELb1ELb0ELb0EEENS1_36VarlenDynamicPersistentTileSchedulerILi64ELi64ELi256ELi128ELb0ELb1ELb1ELb1ELb0ELb1EEEEEEEEEvNT_6ParamsE)
        /*004c*/ 	.short	0x0380
        /*004e*/ 	.short	0x0b80


	//----- nvinfo : EIATTR_SW_WAR
	.align		4
.L_260:
        /*0050*/ 	.byte	0x04, 0x36
        /*0052*/ 	.short	(.L_262 - .L_261)
.L_261:
        /*0054*/ 	.word	0x00000008
.L_262:


//--------------------- .nv.info._ZN7cutlass13device_kernelIN5flash11enable_sm90INS1_16FlashAttnFwdSm90INS1_25CollectiveMainloopFwdSm90ILi2EN4cute5tupleIJNS5_1CILi1EEES8_S8_EEENS6_IJNS7_ILi64EEESA_SA_EEELi512ENS_6half_tEfNS_4arch4Sm90ELb1ELb0ELb0ELb0ELb1ELb0ELb0ELb0ELb0ELb1ELb0ELb0EEENS1_21CollectiveEpilogueFwdINS6_IJSA_NS7_ILi512EEESA_EEES9_SC_SE_Li256ELb0ELb1ELb0ELb0EEENS1_30DynamicPersistentTileSchedulerILi256ELi128ELb0ELb1ELb1EEEEEEEEEvNT_6ParamsE --------------------------
	.section	.nv.info._ZN7cutlass13device_kernelIN5flash11enable_sm90INS1_16FlashAttnFwdSm90INS1_25CollectiveMainloopFwdSm90ILi2EN4cute5tupleIJNS5_1CILi1EEES8_S8_EEENS6_IJNS7_ILi64EEESA_SA_EEELi512ENS_6half_tEfNS_4arch4Sm90ELb1ELb0ELb0ELb0ELb1ELb0ELb0ELb0ELb0ELb1ELb0ELb0EEENS1_21CollectiveEpilogueFwdINS6_IJSA_NS7_ILi512EEESA_EEES9_SC_SE_Li256ELb0ELb1ELb0ELb0EEENS1_30DynamicPersistentTileSchedulerILi256ELi128ELb0ELb1ELb1EEEEEEEEEvNT_6ParamsE,"",@"SHT_CUDA_INFO"
	.sectionflags	@""
	.align	4


	//----- nvinfo : EIATTR_CUDA_API_VERSION
	.align		4
        /*0000*/ 	.byte	0x04, 0x37
        /*0002*/ 	.short	(.L_264 - .L_263)
.L_263:
        /*0004*/ 	.word	0x00000082


	//----- nvinfo : EIATTR_KPARAM_INFO
	.align		4
.L_264:
        /*0008*/ 	.byte	0x04, 0x17
        /*000a*/ 	.short	(.L_266 - .L_265)
.L_265:
        /*000c*/ 	.word	0x00000000
        /*0010*/ 	.short	0x0000
        /*0012*/ 	.short	0x0000
        /*0014*/ 	.byte	0x00, 0xf0, 0x01, 0x2a


	//----- nvinfo : EIATTR_SPARSE_MMA_MASK
	.align		4
.L_266:
        /*0018*/ 	.byte	0x03, 0x50
        /*001a*/ 	.short	0x0000


	//----- nvinfo : EIATTR_MAXREG_COUNT
	.align		4
        /*001c*/ 	.byte	0x03, 0x1b
        /*001e*/ 	.short	0x00a8


	//----- nvinfo : EIATTR_MERCURY_ISA_VERSION
	.align		4
        /*0020*/ 	.byte	0x03, 0x5f
        /*0022*/ 	.short	0x0101


	//----- nvinfo : EIATTR_VRC_CTA_INIT_COUNT
	.align		4
        /*0024*/ 	.byte	0x02, 0x4a
	.zero		1
	.zero		1


	//----- nvinfo : EIATTR_EXIT_INSTR_OFFSETS
	.align		4
        /*0028*/ 	.byte	0x04, 0x1c
        /*002a*/ 	.short	(.L_268 - .L_267)


	//   ....[0]....
.L_267:
        /*002c*/ 	.word	0x00000010


	//----- nvinfo : EIATTR_MAX_THREADS
	.align		4
.L_268:
        /*0030*/ 	.byte	0x04, 0x05
        /*0032*/ 	.short	(.L_270 - .L_269)
.L_269:
        /*0034*/ 	.word	0x00000180
        /*0038*/ 	.word	0x00000001
        /*003c*/ 	.word	0x00000001


	//----- nvinfo : EIATTR_CBANK_PARAM_SIZE
	.align		4
.L_270:
        /*0040*/ 	.byte	0x03, 0x19
        /*0042*/ 	.short	0x0a80


	//----- nvinfo : EIATTR_PARAM_CBANK
	.align		4
        /*0044*/ 	.byte	0x04, 0x0a
        /*0046*/ 	.short	(.L_272 - .L_271)
	.align		4
.L_271:
        /*0048*/ 	.word	index@(.nv.constant0._ZN7cutlass13device_kernelIN5flash11enable_sm90INS1_16FlashAttnFwdSm90INS1_25CollectiveMainloopFwdSm90ILi2EN4cute5tupleIJNS5_1CILi1EEES8_S8_EEENS6_IJNS7_ILi64EEESA_SA_EEELi512ENS_6half_tEfNS_4arch4Sm90ELb1ELb0ELb0ELb0ELb1ELb0ELb0ELb0ELb0ELb1ELb0ELb0EEENS1_21CollectiveEpilogueFwdINS6_IJSA_NS7_ILi512EEESA_EEES9_SC_SE_Li256ELb0ELb1ELb0ELb0EEENS1_30DynamicPersistentTileSchedulerILi256ELi128ELb0ELb1ELb1EEEEEEEEEvNT_6ParamsE)
        /*004c*/ 	.short	0x0380
        /*004e*/ 	.short	0x0a80


	//----- nvinfo : EIATTR_SW_WAR
	.align		4
.L_272:
        /*0050*/ 	.byte	0x04, 0x36
        /*0052*/ 	.short	(.L_274 - .L_273)
.L_273:
        /*0054*/ 	.word	0x00000008
.L_274:


//--------------------- .nv.info._ZN7cutlass13device_kernelIN5flash11enable_sm90INS1_16FlashAttnFwdSm90INS1_25CollectiveMainloopFwdSm90ILi2EN4cute5tupleIJNS5_1CILi1EEES8_S8_EEENS6_IJNS7_ILi64EEESA_SA_EEELi512ENS_6half_tEfNS_4arch4Sm90ELb1ELb0ELb0ELb0ELb1ELb0ELb1ELb0ELb0ELb1ELb0ELb0EEENS1_21CollectiveEpilogueFwdINS6_IJSA_NS7_ILi512EEESA_EEES9_SC_SE_Li256ELb0ELb1ELb0ELb0EEENS1_30DynamicPersistentTileSchedulerILi256ELi128ELb0ELb1ELb1EEEEEEEEEvNT_6ParamsE --------------------------
	.section	.nv.info._ZN7cutlass13device_kernelIN5flash11enable_sm90INS1_16FlashAttnFwdSm90INS1_25CollectiveMainloopFwdSm90ILi2EN4cute5tupleIJNS5_1CILi1EEES8_S8_EEENS6_IJNS7_ILi64EEESA_SA_EEELi512ENS_6half_tEfNS_4arch4Sm90ELb1ELb0ELb0ELb0ELb1ELb0ELb1ELb0ELb0ELb1ELb0ELb0EEENS1_21CollectiveEpilogueFwdINS6_IJSA_NS7_ILi512EEESA_EEES9_SC_SE_Li256ELb0ELb1ELb0ELb0EEENS1_30DynamicPersistentTileSchedulerILi256ELi128ELb0ELb1ELb1EEEEEEEEEvNT_6ParamsE,"",@"SHT_CUDA_INFO"
	.sectionflags	@""
	.align	4


	//----- nvinfo : EIATTR_CUDA_API_VERSION
	.align		4
        /*0000*/ 	.byte	0x04, 0x37
        /*0002*/ 	.short	(.L_276 - .L_275)
.L_275:
        /*0004*/ 	.word	0x00000082


	//----- nvinfo : EIATTR_KPARAM_INFO
	.align		4
.L_276:
        /*0008*/ 	.byte	0x04, 0x17
        /*000a*/ 	.short	(.L_278 - .L_277)
.L_277:
        /*000c*/ 	.word	0x00000000
        /*0010*/ 	.short	0x0000
        /*0012*/ 	.short	0x0000
        /*0014*/ 	.byte	0x00, 0xf0, 0x01, 0x2e


	//----- nvinfo : EIATTR_SPARSE_MMA_MASK
	.align		4
.L_278:
        /*0018*/ 	.byte	0x03, 0x50
        /*001a*/ 	.short	0x0000


	//----- nvinfo : EIATTR_MAXREG_COUNT
	.align		4
        /*001c*/ 	.byte	0x03, 0x1b
        /*001e*/ 	.short	0x00a8


	//----- nvinfo : EIATTR_MERCURY_ISA_VERSION
	.align		4
        /*0020*/ 	.byte	0x03, 0x5f
        /*0022*/ 	.short	0x0101


	//----- nvinfo : EIATTR_VRC_CTA_INIT_COUNT
	.align		4
        /*0024*/ 	.byte	0x02, 0x4a
	.zero		1
	.zero		1


	//----- nvinfo : EIATTR_EXIT_INSTR_OFFSETS
	.align		4
        /*0028*/ 	.byte	0x04, 0x1c
        /*002a*/ 	.short	(.L_280 - .L_279)


	//   ....[0]....
.L_279:
        /*002c*/ 	.word	0x00000010


	//----- nvinfo : EIATTR_MAX_THREADS
	.align		4
.L_280:
        /*0030*/ 	.byte	0x04, 0x05
        /*0032*/ 	.short	(.L_282 - .L_281)
.L_281:
        /*0034*/ 	.word	0x00000180
        /*0038*/ 	.word	0x00000001
        /*003c*/ 	.word	0x00000001


	//----- nvinfo : EIATTR_CBANK_PARAM_SIZE
	.align		4
.L_282:
        /*0040*/ 	.byte	0x03, 0x19
        /*0042*/ 	.short	0x0b80


	//----- nvinfo : EIATTR_PARAM_CBANK
	.align		4
        /*0044*/ 	.byte	0x04, 0x0a
        /*0046*/ 	.short	(.L_284 - .L_283)
	.align		4
.L_283:
        /*0048*/ 	.word	index@(.nv.constant0._ZN7cutlass13device_kernelIN5flash11enable_sm90INS1_16FlashAttnFwdSm90INS1_25CollectiveMainloopFwdSm90ILi2EN4cute5tupleIJNS5_1CILi1EEES8_S8_EEENS6_IJNS7_ILi64EEESA_SA_EEELi512ENS_6half_tEfNS_4arch4Sm90ELb1ELb0ELb0ELb0ELb1ELb0ELb1ELb0ELb0ELb1ELb0ELb0EEENS1_21CollectiveEpilogueFwdINS6_IJSA_NS7_ILi512EEESA_EEES9_SC_SE_Li256ELb0ELb1ELb0ELb0EEENS1_30DynamicPersistentTileSchedulerILi256ELi128ELb0ELb1ELb1EEEEEEEEEvNT_6ParamsE)
        /*004c*/ 	.short	0x0380
        /*004e*/ 	.short	0x0b80


	//----- nvinfo : EIATTR_SW_WAR
	.align		4
.L_284:
        /*0050*/ 	.byte	0x04, 0x36
        /*0052*/ 	.short	(.L_286 - .L_285)
.L_285:
        /*0054*/ 	.word	0x00000008
.L_286:


//--------------------- .nv.info._ZN7cutlass13device_kernelIN5flash11enable_sm90INS1_16FlashAttnFwdSm90INS1_25CollectiveMainloopFwdSm90ILi2EN4cute5tupleIJNS5_1CILi1EEES8_S8_EEENS6_IJNS7_ILi64EEESA_SA_EEELi512ENS_6half_tEfNS_4arch4Sm90ELb1ELb0ELb0ELb1ELb1ELb0ELb0ELb0ELb0ELb1ELb0ELb0EEENS1_21CollectiveEpilogueFwdINS6_IJSA_NS7_ILi512EEESA_EEES9_SC_SE_Li256ELb1ELb1ELb0ELb0EEENS1_36VarlenDynamicPersistentTileSchedulerILi64ELi64ELi256ELi128ELb0ELb1ELb1ELb1ELb1ELb1EEEEEEEEEvNT_6ParamsE --------------------------
	.section	.nv.info._ZN7cutlass13device_kernelIN5flash11enable_sm90INS1_16FlashAttnFwdSm90INS1_25CollectiveMainloopFwdSm90ILi2EN4cute5tupleIJNS5_1CILi1EEES8_S8_EEENS6_IJNS7_ILi64EEESA_SA_EEELi512ENS_6half_tEfNS_4arch4Sm90ELb1ELb0ELb0ELb1ELb1ELb0ELb0ELb0ELb0ELb1ELb0ELb0EEENS1_21CollectiveEpilogueFwdINS6_IJSA_NS7_ILi512EEESA_EEES9_SC_SE_Li256ELb1ELb1ELb0ELb0EEENS1_36VarlenDynamicPersistentTileSchedulerILi64ELi64ELi256ELi128ELb0ELb1ELb1ELb1ELb1ELb1EEEEEEEEEvNT_6ParamsE,"",@"SHT_CUDA_INFO"
	.sectionflags	@""
	.align	4


	//----- nvinfo : EIATTR_CUDA_API_VERSION
	.align		4
        /*0000*/ 	.byte	0x04, 0x37
        /*0002*/ 	.short	(.L_288 - .L_287)
.L_287:
        /*0004*/ 	.word	0x00000082


	//----- nvinfo : EIATTR_KPARAM_INFO
	.align		4
.L_288:
        /*0008*/ 	.byte	0x04, 0x17
        /*000a*/ 	.short	(.L_290 - .L_289)
.L_289:
        /*000c*/ 	.word	0x00000000
        /*0010*/ 	.short	0x0000
        /*0012*/ 	.short	0x0000
        /*0014*/ 	.byte	0x00, 0xf0, 0x01, 0x2a


	//----- nvinfo : EIATTR_SPARSE_MMA_MASK
	.align		4
.L_290:
        /*0018*/ 	.byte	0x03, 0x50
        /*001a*/ 	.short	0x0000


	//----- nvinfo : EIATTR_MAXREG_COUNT
	.align		4
        /*001c*/ 	.byte	0x03, 0x1b
        /*001e*/ 	.short	0x00a8


	//----- nvinfo : EIATTR_MERCURY_ISA_VERSION
	.align		4
        /*0020*/ 	.byte	0x03, 0x5f
        /*0022*/ 	.short	0x0101


	//----- nvinfo : EIATTR_VRC_CTA_INIT_COUNT
	.align		4
        /*0024*/ 	.byte	0x02, 0x4a
	.zero		1
	.zero		1


	//----- nvinfo : EIATTR_EXIT_INSTR_OFFSETS
	.align		4
        /*0028*/ 	.byte	0x04, 0x1c
        /*002a*/ 	.short	(.L_292 - .L_291)


	//   ....[0]....
.L_291:
        /*002c*/ 	.word	0x00000010


	//----- nvinfo : EIATTR_MAX_THREADS
	.align		4
.L_292:
        /*0030*/ 	.byte	0x04, 0x05
        /*0032*/ 	.short	(.L_294 - .L_293)
.L_293:
        /*0034*/ 	.word	0x00000180
        /*0038*/ 	.word	0x00000001
        /*003c*/ 	.word	0x00000001


	//----- nvinfo : EIATTR_CBANK_PARAM_SIZE
	.align		4
.L_294:
        /*0040*/ 	.byte	0x03, 0x19
        /*0042*/ 	.short	0x0a80


	//----- nvinfo : EIATTR_PARAM_CBANK
	.align		4
        /*0044*/ 	.byte	0x04, 0x0a
        /*0046*/ 	.short	(.L_296 - .L_295)
	.align		4
.L_295:
        /*0048*/ 	.word	index@(.nv.constant0._ZN7cutlass13device_kernelIN5flash11enable_sm90INS1_16FlashAttnFwdSm90INS1_25CollectiveMainloopFwdSm90ILi2EN4cute5tupleIJNS5_1CILi1EEES8_S8_EEENS6_IJNS7_ILi64EEESA_SA_EEELi512ENS_6half_tEfNS_4arch4Sm90ELb1ELb0ELb0ELb1ELb1ELb0ELb0ELb0ELb0ELb1ELb0ELb0EEENS1_21CollectiveEpilogueFwdINS6_IJSA_NS7_ILi512EEESA_EEES9_SC_SE_Li256ELb1ELb1ELb0ELb0EEENS1_36VarlenDynamicPersistentTileSchedulerILi64ELi64ELi256ELi128ELb0ELb1ELb1ELb1ELb1ELb1EEEEEEEEEvNT_6ParamsE)
        /*004c*/ 	.short	0x0380
        /*004e*/ 	.short	0x0a80


	//----- nvinfo : EIATTR_SW_WAR
	.align		4
.L_296:
        /*0050*/ 	.byte	0x04, 0x36
        /*0052*/ 	.short	(.L_298 - .L_297)
.L_297:
        /*0054*/ 	.word	0x00000008
.L_298:


//--------------------- .nv.info._ZN7cutlass13device_kernelIN5flash11enable_sm90INS1_16FlashAttnFwdSm90INS1_25CollectiveMainloopFwdSm90ILi2EN4cute5tupleIJNS5_1CILi1EEES8_S8_EEENS6_IJNS7_ILi64EEESA_SA_EEELi512ENS_6half_tEfNS_4arch4Sm90ELb1ELb0ELb0ELb1ELb1ELb1ELb0ELb0ELb0ELb1ELb0ELb0EEENS1_21CollectiveEpilogueFwdINS6_IJSA_NS7_ILi512EEESA_EEES9_SC_SE_Li256ELb1ELb1ELb0ELb0EEENS1_36VarlenDynamicPersistentTileSchedulerILi64ELi64ELi256ELi128ELb0ELb1ELb1ELb1ELb1ELb1EEEEEEEEEvNT_6ParamsE --------------------------
	.section	.nv.info._ZN7cutlass13device_kernelIN5flash11enable_sm90INS1_16FlashAttnFwdSm90INS1_25CollectiveMainloopFwdSm90ILi2EN4cute5tupleIJNS5_1CILi1EEES8_S8_EEENS6_IJNS7_ILi64EEESA_SA_EEELi512ENS_6half_tEfNS_4arch4Sm90ELb1ELb0ELb0ELb1ELb1ELb1ELb0ELb0ELb0ELb1ELb0ELb0EEENS1_21CollectiveEpilogueFwdINS6_IJSA_NS7_ILi512EEESA_EEES9_SC_SE_Li256ELb1ELb1ELb0ELb0EEENS1_36VarlenDynamicPersistentTileSchedulerILi64ELi64ELi256ELi128ELb0ELb1ELb1ELb1ELb1ELb1EEEEEEEEEvNT_6ParamsE,"",@"SHT_CUDA_INFO"
	.sectionflags	@""
	.align	4


	//----- nvinfo : EIATTR_CUDA_API_VERSION
	.align		4
        /*0000*/ 	.byte	0x04, 0x37
        /*0002*/ 	.short	(.L_300 - .L_299)
.L_299:
        /*0004*/ 	.word	0x00000082


	//----- nvinfo : EIATTR_KPARAM_INFO
	.align		4
.L_300:
        /*0008*/ 	.byte	0x04, 0x17
        /*000a*/ 	.short	(.L_302 - .L_301)
.L_301:
        /*000c*/ 	.word	0x00000000
        /*0010*/ 	.short	0x0000
        /*0012*/ 	.short	0x0000
        /*0014*/ 	.byte	0x00, 0xf0, 0x01, 0x2a


	//----- nvinfo : EIATTR_SPARSE_MMA_MASK
	.align		4
.L_302:
        /*0018*/ 	.byte	0x03, 0x50
        /*001a*/ 	.short	0x0000


	//----- nvinfo : EIATTR_MAXREG_COUNT
	.align		4
        /*001c*/ 	.byte	0x03, 0x1b
        /*001e*/ 	.short	0x00a8


	//----- nvinfo : EIATTR_MERCURY_ISA_VERSION
	.align		4
        /*0020*/ 	.byte	0x03, 0x5f
        /*0022*/ 	.short	0x0101


	//----- nvinfo : EIATTR_VRC_CTA_INIT_COUNT
	.align		4
        /*0024*/ 	.byte	0x02, 0x4a
	.zero		1
	.zero		1


	//----- nvinfo : EIATTR_EXIT_INSTR_OFFSETS
	.align		4
        /*0028*/ 	.byte	0x04, 0x1c
        /*002a*/ 	.short	(.L_304 - .L_303)


	//   ....[0]....
.L_303:
        /*002c*/ 	.word	0x00000010


	//----- nvinfo : EIATTR_MAX_THREADS
	.align		4
.L_304:
        /*0030*/ 	.byte	0x04, 0x05
        /*0032*/ 	.short	(.L_306 - .L_305)
.L_305:
        /*0034*/ 	.word	0x00000180
        /*0038*/ 	.word	0x00000001
        /*003c*/ 	.word	0x00000001


	//----- nvinfo : EIATTR_CBANK_PARAM_SIZE
	.align		4
.L_306:
        /*0040*/ 	.byte	0x03, 0x19
        /*0042*/ 	.short	0x0a80


	//----- nvinfo : EIATTR_PARAM_CBANK
	.align		4
        /*0044*/ 	.byte	0x04, 0x0a
        /*0046*/ 	.short	(.L_308 - .L_307)
	.align		4
.L_307:
        /*0048*/ 	.word	index@(.nv.constant0._ZN7cutlass13device_kernelIN5flash11enable_sm90INS1_16FlashAttnFwdSm90INS1_25CollectiveMainloopFwdSm90ILi2EN4cute5tupleIJNS5_1CILi1EEES8_S8_EEENS6_IJNS7_ILi64EEESA_SA_EEELi512ENS_6half_tEfNS_4arch4Sm90ELb1ELb0ELb0ELb1ELb1ELb1ELb0ELb0ELb0ELb1ELb0ELb0EEENS1_21CollectiveEpilogueFwdINS6_IJSA_NS7_ILi512EEESA_EEES9_SC_SE_Li256ELb1ELb1ELb0ELb0EEENS1_36VarlenDynamicPersistentTileSchedulerILi64ELi64ELi256ELi128ELb0ELb1ELb1ELb1ELb1ELb1EEEEEEEEEvNT_6ParamsE)
        /*004c*/ 	.short	0x0380
        /*004e*/ 	.short	0x0a80


	//----- nvinfo : EIATTR_SW_WAR
	.align		4
.L_308:
        /*0050*/ 	.byte	0x04, 0x36
        /*0052*/ 	.short	(.L_310 - .L_309)
.L_309:
        /*0054*/ 	.word	0x00000008
.L_310:


//--------------------- .nv.info._ZN7cutlass13device_kernelIN5flash11enable_sm90INS1_16FlashAttnFwdSm90INS1_25CollectiveMainloopFwdSm90ILi2EN4cute5tupleIJNS5_1CILi1EEES8_S8_EEENS6_IJNS7_ILi64EEESA_SA_EEELi512ENS_6half_tEfNS_4arch4Sm90ELb1ELb0ELb0ELb1ELb1ELb0ELb1ELb0ELb0ELb1ELb0ELb0EEENS1_21CollectiveEpilogueFwdINS6_IJSA_NS7_ILi512EEESA_EEES9_SC_SE_Li256ELb1ELb1ELb0ELb0EEENS1_36VarlenDynamicPersistentTileSchedulerILi64ELi64ELi256ELi128ELb0ELb1ELb1ELb1ELb1ELb1EEEEEEEEEvNT_6ParamsE --------------------------
	.section	.nv.info._ZN7cutlass13device_kernelIN5flash11enable_sm90INS1_16FlashAttnFwdSm90INS1_25CollectiveMainloopFwdSm90ILi2EN4cute5tupleIJNS5_1CILi1EEES8_S8_EEENS6_IJNS7_ILi64EEESA_SA_EEELi512ENS_6half_tEfNS_4arch4Sm90ELb1ELb0ELb0ELb1ELb1ELb0ELb1ELb0ELb0ELb1ELb0ELb0EEENS1_21CollectiveEpilogueFwdINS6_IJSA_NS7_ILi512EEESA_EEES9_SC_SE_Li256ELb1ELb1ELb0ELb0EEENS1_36VarlenDynamicPersistentTileSchedulerILi64ELi64ELi256ELi128ELb0ELb1ELb1ELb1ELb1ELb1EEEEEEEEEvNT_6ParamsE,"",@"SHT_CUDA_INFO"
	.sectionflags	@""
	.align	4


	//----- nvinfo : EIATTR_CUDA_API_VERSION
	.align		4
        /*0000*/ 	.byte	0x04, 0x37
        /*0002*/ 	.short	(.L_312 - .L_311)
.L_311:
        /*0004*/ 	.word	0x00000082


	//----- nvinfo : EIATTR_KPARAM_INFO
	.align		4
.L_312:
        /*0008*/ 	.byte	0x04, 0x17
        /*000a*/ 	.short	(.L_314 - .L_313)
.L_313:
        /*000c*/ 	.word	0x00000000
        /*0010*/ 	.short	0x0000
        /*0012*/ 	.short	0x0000
        /*0014*/ 	.byte	0x00, 0xf0, 0x01, 0x2e


	//----- nvinfo : EIATTR_SPARSE_MMA_MASK
	.align		4
.L_314:
        /*0018*/ 	.byte	0x03, 0x50
        /*001a*/ 	.short	0x0000


	//----- nvinfo : EIATTR_MAXREG_COUNT
	.align		4
        /*001c*/ 	.byte	0x03, 0x1b
        /*001e*/ 	.short	0x00a8


	//----- nvinfo : EIATTR_MERCURY_ISA_VERSION
	.align		4
        /*0020*/ 	.byte	0x03, 0x5f
        /*0022*/ 	.short	0x0101


	//----- nvinfo : EIATTR_VRC_CTA_INIT_COUNT
	.align		4
        /*0024*/ 	.byte	0x02, 0x4a
	.zero		1
	.zero		1


	//----- nvinfo : EIATTR_EXIT_INSTR_OFFSETS
	.align		4
        /*0028*/ 	.byte	0x04, 0x1c
        /*002a*/ 	.short	(.L_316 - .L_315)


	//   ....[0]....
.L_315:
        /*002c*/ 	.word	0x00000010


	//----- nvinfo : EIATTR_MAX_THREADS
	.align		4
.L_316:
        /*0030*/ 	.byte	0x04, 0x05
        /*0032*/ 	.short	(.L_318 - .L_317)
.L_317:
        /*0034*/ 	.word	0x00000180
        /*0038*/ 	.word	0x00000001
        /*003c*/ 	.word	0x00000001


	//----- nvinfo : EIATTR_CBANK_PARAM_SIZE
	.align		4
.L_318:
        /*0040*/ 	.byte	0x03, 0x19
        /*0042*/ 	.short	0x0b80


	//----- nvinfo : EIATTR_PARAM_CBANK
	.align		4
        /*0044*/ 	.byte	0x04, 0x0a
        /*0046*/ 	.short	(.L_320 - .L_319)
	.align		4
.L_319:
        /*0048*/ 	.word	index@(.nv.constant0._ZN7cutlass13device_kernelIN5flash11enable_sm90INS1_16FlashAttnFwdSm90INS1_25CollectiveMainloopFwdSm90ILi2EN4cute5tupleIJNS5_1CILi1EEES8_S8_EEENS6_IJNS7_ILi64EEESA_SA_EEELi512ENS_6half_tEfNS_4arch4Sm90ELb1ELb0ELb0ELb1ELb1ELb0ELb1ELb0ELb0ELb1ELb0ELb0EEENS1_21CollectiveEpilogueFwdINS6_IJSA_NS7_ILi512EEESA_EEES9_SC_SE_Li256ELb1ELb1ELb0ELb0EEENS1_36VarlenDynamicPersistentTileSchedulerILi64ELi64ELi256ELi128ELb0ELb1ELb1ELb1ELb1ELb1EEEEEEEEEvNT_6ParamsE)
        /*004c*/ 	.short	0x0380
        /*004e*/ 	.short	0x0b80


	//----- nvinfo : EIATTR_SW_WAR
	.align		4
.L_320:
        /*0050*/ 	.byte	0x04, 0x36
        /*0052*/ 	.short	(.L_322 - .L_321)
.L_321:
        /*0054*/ 	.word	0x00000008
.L_322:


//--------------------- .nv.info._ZN7cutlass13device_kernelIN5flash11enable_sm90INS1_16FlashAttnFwdSm90INS1_25CollectiveMainloopFwdSm90ILi2EN4cute5tupleIJNS5_1CILi1EEES8_S8_EEENS6_IJNS7_ILi64EEESA_SA_EEELi512ENS_6half_tEfNS_4arch4Sm90ELb1ELb0ELb0ELb1ELb1ELb1ELb1ELb0ELb0ELb1ELb0ELb0EEENS1_21CollectiveEpilogueFwdINS6_IJSA_NS7_ILi512EEESA_EEES9_SC_SE_Li256ELb1ELb1ELb0ELb0EEENS1_36VarlenDynamicPersistentTileSchedulerILi64ELi64ELi256ELi128ELb0ELb1ELb1ELb1ELb1ELb1EEEEEEEEEvNT_6ParamsE --------------------------
	.section	.nv.info._ZN7cutlass13device_kernelIN5flash11enable_sm90INS1_16FlashAttnFwdSm90INS1_25CollectiveMainloopFwdSm90ILi2EN4cute5tupleIJNS5_1CILi1EEES8_S8_EEENS6_IJNS7_ILi64EEESA_SA_EEELi512ENS_6half_tEfNS_4arch4Sm90ELb1ELb0ELb0ELb1ELb1ELb1ELb1ELb0ELb0ELb1ELb0ELb0EEENS1_21CollectiveEpilogueFwdINS6_IJSA_NS7_ILi512EEESA_EEES9_SC_SE_Li256ELb1ELb1ELb0ELb0EEENS1_36VarlenDynamicPersistentTileSchedulerILi64ELi64ELi256ELi128ELb0ELb1ELb1ELb1ELb1ELb1EEEEEEEEEvNT_6ParamsE,"",@"SHT_CUDA_INFO"
	.sectionflags	@""
	.align	4


	//----- nvinfo : EIATTR_CUDA_API_VERSION
	.align		4
        /*0000*/ 	.byte	0x04, 0x37
        /*0002*/ 	.short	(.L_324 - .L_323)
.L_323:
        /*0004*/ 	.word	0x00000082


	//----- nvinfo : EIATTR_KPARAM_INFO
	.align		4
.L_324:
        /*0008*/ 	.byte	0x04, 0x17
        /*000a*/ 	.short	(.L_326 - .L_325)
.L_325:
        /*000c*/ 	.word	0x00000000
        /*0010*/ 	.short	0x0000
        /*0012*/ 	.short	0x0000
        /*0014*/ 	.byte	0x00, 0xf0, 0x01, 0x2e


	//----- nvinfo : EIATTR_SPARSE_MMA_MASK
	.align		4
.L_326:
        /*0018*/ 	.byte	0x03, 0x50
        /*001a*/ 	.short	0x0000


	//----- nvinfo : EIATTR_MAXREG_COUNT
	.align		4
        /*001c*/ 	.byte	0x03, 0x1b
        /*001e*/ 	.short	0x00a8


	//----- nvinfo : EIATTR_MERCURY_ISA_VERSION
	.align		4
        /*0020*/ 	.byte	0x03, 0x5f
        /*0022*/ 	.short	0x0101


	//----- nvinfo : EIATTR_VRC_CTA_INIT_COUNT
	.align		4
        /*0024*/ 	.byte	0x02, 0x4a
	.zero		1
	.zero		1


	//----- nvinfo : EIATTR_EXIT_INSTR_OFFSETS
	.align		4
        /*0028*/ 	.byte	0x04, 0x1c
        /*002a*/ 	.short	(.L_328 - .L_327)


	//   ....[0]....
.L_327:
        /*002c*/ 	.word	0x00000010


	//----- nvinfo : EIATTR_MAX_THREADS
	.align		4
.L_328:
        /*0030*/ 	.byte	0x04, 0x05
        /*0032*/ 	.short	(.L_330 - .L_329)
.L_329:
        /*0034*/ 	.word	0x00000180
        /*0038*/ 	.word	0x00000001
        /*003c*/ 	.word	0x00000001


	//----- nvinfo : EIATTR_CBANK_PARAM_SIZE
	.align		4
.L_330:
        /*0040*/ 	.byte	0x03, 0x19
        /*0042*/ 	.short	0x0b80


	//----- nvinfo : EIATTR_PARAM_CBANK
	.align		4
        /*0044*/ 	.byte	0x04, 0x0a
        /*0046*/ 	.short	(.L_332 - .L_331)
	.align		4
.L_331:
        /*0048*/ 	.word	index@(.nv.constant0._ZN7cutlass13device_kernelIN5flash11enable_sm90INS1_16FlashAttnFwdSm90INS1_25CollectiveMainloopFwdSm90ILi2EN4cute5tupleIJNS5_1CILi1EEES8_S8_EEENS6_IJNS7_ILi64EEESA_SA_EEELi512ENS_6half_tEfNS_4arch4Sm90ELb1ELb0ELb0ELb1ELb1ELb1ELb1ELb0ELb0ELb1ELb0ELb0EEENS1_21CollectiveEpilogueFwdINS6_IJSA_NS7_ILi512EEESA_EEES9_SC_SE_Li256ELb1ELb1ELb0ELb0EEENS1_36VarlenDynamicPersistentTileSchedulerILi64ELi64ELi256ELi128ELb0ELb1ELb1ELb1ELb1ELb1EEEEEEEEEvNT_6ParamsE)
        /*004c*/ 	.short	0x0380
        /*004e*/ 	.short	0x0b80


	//----- nvinfo : EIATTR_SW_WAR
	.align		4
.L_332:
        /*0050*/ 	.byte	0x04, 0x36
        /*0052*/ 	.short	(.L_334 - .L_333)
.L_333:
        /*0054*/ 	.word	0x00000008
.L_334:


//--------------------- .nv.callgraph             --------------------------
	.section	.nv.callgraph,"",@"SHT_CUDA_CALLGRAPH"
	.align	4
	.sectionentsize	8
	.align		4
        /*0000*/ 	.word	0x00000000
	.align		4
        /*0004*/ 	.word	0xffffffff
	.align		4
        /*0008*/ 	.word	0x00000000
	.align		4
        /*000c*/ 	.word	0xfffffffe
	.align		4
        /*0010*/ 	.word	0x00000000
	.align		4
        /*0014*/ 	.word	0xfffffffd
	.align		4
        /*0018*/ 	.word	0x00000000
	.align		4
        /*001c*/ 	.word	0xfffffffc


//--------------------- .nv.constant4             --------------------------
	.section	.nv.constant4,"a",@progbits
	.align	8
	.align		8
.nv.constant4:
        /*0000*/ 	.dword	_ZN75_INTERNAL_c007a0d3_39_flash_fwd_hdim64_512_fp16_paged_sm90_cu_e763cb1e_31894cuda3std3__45__cpo5beginE
	.align		8
        /*0008*/ 	.dword	_ZN75_INTERNAL_c007a0d3_39_flash_fwd_hdim64_512_fp16_paged_sm90_cu_e763cb1e_31894cuda3std3__45__cpo3endE
	.align		8
        /*0010*/ 	.dword	_ZN75_INTERNAL_c007a0d3_39_flash_fwd_hdim64_512_fp16_paged_sm90_cu_e763cb1e_31894cuda3std3__45__cpo6cbeginE
	.align		8
        /*0018*/ 	.dword	_ZN75_INTERNAL_c007a0d3_39_flash_fwd_hdim64_512_fp16_paged_sm90_cu_e763cb1e_31894cuda3std3__45__cpo4cendE
	.align		8
        /*0020*/ 	.dword	_ZN75_INTERNAL_c007a0d3_39_flash_fwd_hdim64_512_fp16_paged_sm90_cu_e763cb1e_31894cuda3std3__477_GLOBAL__N__c007a0d3_39_flash_fwd_hdim64_512_fp16_paged_sm90_cu_e763cb1e_31896ignoreE
	.align		8
        /*0028*/ 	.dword	_ZN75_INTERNAL_c007a0d3_39_flash_fwd_hdim64_512_fp16_paged_sm90_cu_e763cb1e_31894cuda3std3__419piecewise_constructE
	.align		8
        /*0030*/ 	.dword	_ZN75_INTERNAL_c007a0d3_39_flash_fwd_hdim64_512_fp16_paged_sm90_cu_e763cb1e_31894cuda3std3__48in_placeE
	.align		8
        /*0038*/ 	.dword	_ZN75_INTERNAL_c007a0d3_39_flash_fwd_hdim64_512_fp16_paged_sm90_cu_e763cb1e_31894cuda3std6ranges3__45__cpo4swapE
	.align		8
        /*0040*/ 	.dword	_ZN75_INTERNAL_c007a0d3_39_flash_fwd_hdim64_512_fp16_paged_sm90_cu_e763cb1e_31894cuda3std6ranges3__45__cpo9iter_moveE
	.align		8
        /*0048*/ 	.dword	_ZN75_INTERNAL_c007a0d3_39_flash_fwd_hdim64_512_fp16_paged_sm90_cu_e763cb1e_31894cute7productE
	.align		8
        /*0050*/ 	.dword	_ZN75_INTERNAL_c007a0d3_39_flash_fwd_hdim64_512_fp16_paged_sm90_cu_e763cb1e_31894cute1_E


//--------------------- .text._ZN7cutlass13device_kernelIN5flash11enable_sm90INS1_16FlashAttnFwdSm90INS1_25CollectiveMainloopFwdSm90ILi2EN4cute5tupleIJNS5_1CILi1EEES8_S8_EEENS6_IJNS7_ILi64EEESA_SA_EEELi512ENS_6half_tEfNS_4arch4Sm90ELb0ELb0ELb0ELb0ELb1ELb0ELb0ELb0ELb0ELb1ELb0ELb0EEENS1_21CollectiveEpilogueFwdINS6_IJSA_NS7_ILi512EEESA_EEES9_SC_SE_Li256ELb0ELb1ELb0ELb0EEENS1_29StaticPersistentTileSchedulerILb0EEEEEEEEEvNT_6ParamsE --------------------------
	.section	.text._ZN7cutlass13device_kernelIN5flash11enable_sm90INS1_16FlashAttnFwdSm90INS1_25CollectiveMainloopFwdSm90ILi2EN4cute5tupleIJNS5_1CILi1EEES8_S8_EEENS6_IJNS7_ILi64EEESA_SA_EEELi512ENS_6half_tEfNS_4arch4Sm90ELb0ELb0ELb0ELb0ELb1ELb0ELb0ELb0ELb0ELb1ELb0ELb0EEENS1_21CollectiveEpilogueFwdINS6_IJSA_NS7_ILi512EEESA_EEES9_SC_SE_Li256ELb0ELb1ELb0ELb0EEENS1_29StaticPersistentTileSchedulerILb0EEEEEEEEEvNT_6ParamsE,"ax",@progbits
	.align	128
.text._ZN7cutlass13device_kernelIN5flash11enable_sm90INS1_16FlashAttnFwdSm90INS1_25CollectiveMainloopFwdSm90ILi2EN4cute5tupleIJNS5_1CILi1EEES8_S8_EEENS6_IJNS7_ILi64EEESA_SA_EEELi512ENS_6half_tEfNS_4arch4Sm90ELb0ELb0ELb0ELb0ELb1ELb0ELb0ELb0ELb0ELb1ELb0ELb0EEENS1_21CollectiveEpilogueFwdINS6_IJSA_NS7_ILi512EEESA_EEES9_SC_SE_Li256ELb0ELb1ELb0ELb0EEENS1_29StaticPersistentTileSchedulerILb0EEEEEEEEEvNT_6ParamsE:
        .type           _ZN7cutlass13device_kernelIN5flash11enable_sm90INS1_16FlashAttnFwdSm90INS1_25CollectiveMainloopFwdSm90ILi2EN4cute5tupleIJNS5_1CILi1EEES8_S8_EEENS6_IJNS7_ILi64EEESA_SA_EEELi512ENS_6half_tEfNS_4arch4Sm90ELb0ELb0ELb0ELb0ELb1ELb0ELb0ELb0ELb0ELb1ELb0ELb0EEENS1_21CollectiveEpilogueFwdINS6_IJSA_NS7_ILi512EEESA_EEES9_SC_SE_Li256ELb0ELb1ELb0ELb0EEENS1_29StaticPersistentTileSchedulerILb0EEEEEEEEEvNT_6ParamsE,@function
        .size           _ZN7cutlass13device_kernelIN5flash11enable_sm90INS1_16FlashAttnFwdSm90INS1_25CollectiveMainloopFwdSm90ILi2EN4cute5tupleIJNS5_1CILi1EEES8_S8_EEENS6_IJNS7_ILi64EEESA_SA_EEELi512ENS_6half_tEfNS_4arch4Sm90ELb0ELb0ELb0ELb0ELb1ELb0ELb0ELb0ELb0ELb1ELb0ELb0EEENS1_21CollectiveEpilogueFwdINS6_IJSA_NS7_ILi512EEESA_EEES9_SC_SE_Li256ELb0ELb1ELb0ELb0EEENS1_29StaticPersistentTileSchedulerILb0EEEEEEEEEvNT_6ParamsE,(.L_x_18 - _ZN7cutlass13device_kernelIN5flash11enable_sm90INS1_16FlashAttnFwdSm90INS1_25CollectiveMainloopFwdSm90ILi2EN4cute5tupleIJNS5_1CILi1EEES8_S8_EEENS6_IJNS7_ILi64EEESA_SA_EEELi512ENS_6half_tEfNS_4arch4Sm90ELb0ELb0ELb0ELb0ELb1ELb0ELb0ELb0ELb0ELb1ELb0ELb0EEENS1_21CollectiveEpilogueFwdINS6_IJSA_NS7_ILi512EEESA_EEES9_SC_SE_Li256ELb0ELb1ELb0ELb0EEENS1_29StaticPersistentTileSchedulerILb0EEEEEEEEEvNT_6ParamsE)
        .other          _ZN7cutlass13device_kernelIN5flash11enable_sm90INS1_16FlashAttnFwdSm90INS1_25CollectiveMainloopFwdSm90ILi2EN4cute5tupleIJNS5_1CILi1EEES8_S8_EEENS6_IJNS7_ILi64EEESA_SA_EEELi512ENS_6half_tEfNS_4arch4Sm90ELb0ELb0ELb0ELb0ELb1ELb0ELb0ELb0ELb0ELb1ELb0ELb0EEENS1_21CollectiveEpilogueFwdINS6_IJSA_NS7_ILi512EEESA_EEES9_SC_SE_Li256ELb0ELb1ELb0ELb0EEENS1_29StaticPersistentTileSchedulerILb0EEEEEEEEEvNT_6ParamsE,@"STO_CUDA_ENTRY STV_DEFAULT"
_ZN7cutlass13device_kernelIN5flash11enable_sm90INS1_16FlashAttnFwdSm90INS1_25CollectiveMainloopFwdSm90ILi2EN4cute5tupleIJNS5_1CILi1EEES8_S8_EEENS6_IJNS7_ILi64EEESA_SA_EEELi512ENS_6half_tEfNS_4arch4Sm90ELb0ELb0ELb0ELb0ELb1ELb0ELb0ELb0ELb0ELb1ELb0ELb0EEENS1_21CollectiveEpilogueFwdINS6_IJSA_NS7_ILi512EEESA_EEES9_SC_SE_Li256ELb0ELb1ELb0ELb0EEENS1_29StaticPersistentTileSchedulerILb0EEEEEEEEEvNT_6ParamsE:
[----:B------:R-:W-:Y:S01]  /*0000*/  LDC R1, c[0x0][0x37c] ;  /* 0x0000df00ff017b82 */ /* 0x000fe20000000800 */
[----:B------:R-:W-:Y:S05]  /*0010*/  EXIT ;  /* 0x000000000000794d */ /* 0x000fea0003800000 */
.L_x_0:
[----:B------:R-:W-:-:S00]  /*0020*/  BRA `(.L_x_0) ;  /* 0xfffffffc00fc7947 */ /* 0x000fc0000383ffff */
[----:B------:R-:W-:-:S00]  /*0030*/  NOP ;  /* 0x0000000000007918 */ /* 0x000fc00000000000 */
        /* <DEDUP_REMOVED lines=12> */
.L_x_18:


//--------------------- .text._ZN7cutlass13device_kernelIN5flash11enable_sm90INS1_16FlashAttnFwdSm90INS1_25CollectiveMainloopFwdSm90ILi2EN4cute5tupleIJNS5_1CILi1EEES8_S8_EEENS6_IJNS7_ILi64EEESA_SA_EEELi512ENS_6half_tEfNS_4arch4Sm90ELb0ELb0ELb0ELb0ELb1ELb0ELb1ELb0ELb0ELb1ELb0ELb0EEENS1_21CollectiveEpilogueFwdINS6_IJSA_NS7_ILi512EEESA_EEES9_SC_SE_Li256ELb0ELb1ELb0ELb0EEENS1_29StaticPersistentTileSchedulerILb0EEEEEEEEEvNT_6ParamsE --------------------------
	.section	.text._ZN7cutlass13device_kernelIN5flash11enable_sm90INS1_16FlashAttnFwdSm90INS1_25CollectiveMainloopFwdSm90ILi2EN4cute5tupleIJNS5_1CILi1EEES8_S8_EEENS6_IJNS7_ILi64EEESA_SA_EEELi512ENS_6half_tEfNS_4arch4Sm90ELb0ELb0ELb0ELb0ELb1ELb0ELb1ELb0ELb0ELb1ELb0ELb0EEENS1_21CollectiveEpilogueFwdINS6_IJSA_NS7_ILi512EEESA_EEES9_SC_SE_Li256ELb0ELb1ELb0ELb0EEENS1_29StaticPersistentTileSchedulerILb0EEEEEEEEEvNT_6ParamsE,"ax",@progbits
	.align	128
.text._ZN7cutlass13device_kernelIN5flash11enable_sm90INS1_16FlashAttnFwdSm90INS1_25CollectiveMainloopFwdSm90ILi2EN4cute5tupleIJNS5_1CILi1EEES8_S8_EEENS6_IJNS7_ILi64EEESA_SA_EEELi512ENS_6half_tEfNS_4arch4Sm90ELb0ELb0ELb0ELb0ELb1ELb0ELb1ELb0ELb0ELb1ELb0ELb0EEENS1_21CollectiveEpilogueFwdINS6_IJSA_NS7_ILi512EEESA_EEES9_SC_SE_Li256ELb0ELb1ELb0ELb0EEENS1_29StaticPersistentTileSchedulerILb0EEEEEEEEEvNT_6ParamsE:
        .type           _ZN7cutlass13device_kernelIN5flash11enable_sm90INS1_16FlashAttnFwdSm90INS1_25CollectiveMainloopFwdSm90ILi2EN4cute5tupleIJNS5_1CILi1EEES8_S8_EEENS6_IJNS7_ILi64EEESA_SA_EEELi512ENS_6half_tEfNS_4arch4Sm90ELb0ELb0ELb0ELb0ELb1ELb0ELb1ELb0ELb0ELb1ELb0ELb0EEENS1_21CollectiveEpilogueFwdINS6_IJSA_NS7_ILi512EEESA_EEES9_SC_SE_Li256ELb0ELb1ELb0ELb0EEENS1_29StaticPersistentTileSchedulerILb0EEEEEEEEEvNT_6ParamsE,@function
        .size           _ZN7cutlass13device_kernelIN5flash11enable_sm90INS1_16FlashAttnFwdSm90INS1_25CollectiveMainloopFwdSm90ILi2EN4cute5tupleIJNS5_1CILi1EEES8_S8_EEENS6_IJNS7_ILi64EEESA_SA_EEELi512ENS_6half_tEfNS_4arch4Sm90ELb0ELb0ELb0ELb0ELb1ELb0ELb1ELb0ELb0ELb1ELb0ELb0EEENS1_21CollectiveEpilogueFwdINS6_IJSA_NS7_ILi512EEESA_EEES9_SC_SE_Li256ELb0ELb1ELb0ELb0EEENS1_29StaticPersistentTileSchedulerILb0EEEEEEEEEvNT_6ParamsE,(.L_x_19 - _ZN7cutlass13device_kernelIN5flash11enable_sm90INS1_16FlashAttnFwdSm90INS1_25CollectiveMainloopFwdSm90ILi2EN4cute5tupleIJNS5_1CILi1EEES8_S8_EEENS6_IJNS7_ILi64EEESA_SA_EEELi512ENS_6half_tEfNS_4arch4Sm90ELb0ELb0ELb0ELb0ELb1ELb0ELb1ELb0ELb0ELb1ELb0ELb0EEENS1_21CollectiveEpilogueFwdINS6_IJSA_NS7_ILi512EEESA_EEES9_SC_SE_Li256ELb0ELb1ELb0ELb0EEENS1_29StaticPersistentTileSchedulerILb0EEEEEEEEEvNT_6ParamsE)
        .other          _ZN7cutlass13device_kernelIN5flash11enable_sm90INS1_16FlashAttnFwdSm90INS1_25CollectiveMainloopFwdSm90ILi2EN4cute5tupleIJNS5_1CILi1EEES8_S8_EEENS6_IJNS7_ILi64EEESA_SA_EEELi512ENS_6half_tEfNS_4arch4Sm90ELb0ELb0ELb0ELb0ELb1ELb0ELb1ELb0ELb0ELb1ELb0ELb0EEENS1_21CollectiveEpilogueFwdINS6_IJSA_NS7_ILi512EEESA_EEES9_SC_SE_Li256ELb0ELb1ELb0ELb0EEENS1_29StaticPersistentTileSchedulerILb0EEEEEEEEEvNT_6ParamsE,@"STO_CUDA_ENTRY STV_DEFAULT"
_ZN7cutlass13device_kernelIN5flash11enable_sm90INS1_16FlashAttnFwdSm90INS1_25CollectiveMainloopFwdSm90ILi2EN4cute5tupleIJNS5_1CILi1EEES8_S8_EEENS6_IJNS7_ILi64EEESA_SA_EEELi512ENS_6half_tEfNS_4arch4Sm90ELb0ELb0ELb0ELb0ELb1ELb0ELb1ELb0ELb0ELb1ELb0ELb0EEENS1_21CollectiveEpilogueFwdINS6_IJSA_NS7_ILi512EEESA_EEES9_SC_SE_Li256ELb0ELb1ELb0ELb0EEENS1_29StaticPersistentTileSchedulerILb0EEEEEEEEEvNT_6ParamsE:
[----:B------:R-:W-:Y:S01]  /*0000*/  LDC R1, c[0x0][0x37c] ;  /* 0x0000df00ff017b82 */ /* 0x000fe20000000800 */
[----:B------:R-:W-:Y:S05]  /*0010*/  EXIT ;  /* 0x000000000000794d */ /* 0x000fea0003800000 */
.L_x_1:
        /* <DEDUP_REMOVED lines=14> */
.L_x_19:


//--------------------- .text._ZN7cutlass13device_kernelIN5flash11enable_sm90INS1_16FlashAttnFwdSm90INS1_25CollectiveMainloopFwdSm90ILi2EN4cute5tupleIJNS5_1CILi1EEES8_S8_EEENS6_IJNS7_ILi64EEESA_SA_EEELi512ENS_6half_tEfNS_4arch4Sm90ELb0ELb0ELb0ELb1ELb1ELb0ELb0ELb0ELb0ELb1ELb0ELb0EEENS1_21CollectiveEpilogueFwdINS6_IJSA_NS7_ILi512EEESA_EEES9_SC_SE_Li256ELb1ELb1ELb0ELb0EEENS1_36VarlenDynamicPersistentTileSchedulerILi64ELi64ELi256ELi128ELb0ELb1ELb1ELb0ELb1ELb1EEEEEEEEEvNT_6ParamsE --------------------------
	.section	.text._ZN7cutlass13device_kernelIN5flash11enable_sm90INS1_16FlashAttnFwdSm90INS1_25CollectiveMainloopFwdSm90ILi2EN4cute5tupleIJNS5_1CILi1EEES8_S8_EEENS6_IJNS7_ILi64EEESA_SA_EEELi512ENS_6half_tEfNS_4arch4Sm90ELb0ELb0ELb0ELb1ELb1ELb0ELb0ELb0ELb0ELb1ELb0ELb0EEENS1_21CollectiveEpilogueFwdINS6_IJSA_NS7_ILi512EEESA_EEES9_SC_SE_Li256ELb1ELb1ELb0ELb0EEENS1_36VarlenDynamicPersistentTileSchedulerILi64ELi64ELi256ELi128ELb0ELb1ELb1ELb0ELb1ELb1EEEEEEEEEvNT_6ParamsE,"ax",@progbits
	.align	128
.text._ZN7cutlass13device_kernelIN5flash11enable_sm90INS1_16FlashAttnFwdSm90INS1_25CollectiveMainloopFwdSm90ILi2EN4cute5tupleIJNS5_1CILi1EEES8_S8_EEENS6_IJNS7_ILi64EEESA_SA_EEELi512ENS_6half_tEfNS_4arch4Sm90ELb0ELb0ELb0ELb1ELb1ELb0ELb0ELb0ELb0ELb1ELb0ELb0EEENS1_21CollectiveEpilogueFwdINS6_IJSA_NS7_ILi512EEESA_EEES9_SC_SE_Li256ELb1ELb1ELb0ELb0EEENS1_36VarlenDynamicPersistentTileSchedulerILi64ELi64ELi256ELi128ELb0ELb1ELb1ELb0ELb1ELb1EEEEEEEEEvNT_6ParamsE:
        .type           _ZN7cutlass13device_kernelIN5flash11enable_sm90INS1_16FlashAttnFwdSm90INS1_25CollectiveMainloopFwdSm90ILi2EN4cute5tupleIJNS5_1CILi1EEES8_S8_EEENS6_IJNS7_ILi64EEESA_SA_EEELi512ENS_6half_tEfNS_4arch4Sm90ELb0ELb0ELb0ELb1ELb1ELb0ELb0ELb0ELb0ELb1ELb0ELb0EEENS1_21CollectiveEpilogueFwdINS6_IJSA_NS7_ILi512EEESA_EEES9_SC_SE_Li256ELb1ELb1ELb0ELb0EEENS1_36VarlenDynamicPersistentTileSchedulerILi64ELi64ELi256ELi128ELb0ELb1ELb1ELb0ELb1ELb1EEEEEEEEEvNT_6ParamsE,@function
        .size           _ZN7cutlass13device_kernelIN5flash11enable_sm90INS1_16FlashAttnFwdSm90INS1_25CollectiveMainloopFwdSm90ILi2EN4cute5tupleIJNS5_1CILi1EEES8_S8_EEENS6_IJNS7_ILi64EEESA_SA_EEELi512ENS_6half_tEfNS_4arch4Sm90ELb0ELb0ELb0ELb1ELb1ELb0ELb0ELb0ELb0ELb1ELb0ELb0EEENS1_21CollectiveEpilogueFwdINS6_IJSA_NS7_ILi512EEESA_EEES9_SC_SE_Li256ELb1ELb1ELb0ELb0EEENS1_36VarlenDynamicPersistentTileSchedulerILi64ELi64ELi256ELi128ELb0ELb1ELb1ELb0ELb1ELb1EEEEEEEEEvNT_6ParamsE,(.L_x_20 - _ZN7cutlass13device_kernelIN5flash11enable_sm90INS1_16FlashAttnFwdSm90INS1_25CollectiveMainloopFwdSm90ILi2EN4cute5tupleIJNS5_1CILi1EEES8_S8_EEENS6_IJNS7_ILi64EEESA_SA_EEELi512ENS_6half_tEfNS_4arch4Sm90ELb0ELb0ELb0ELb1ELb1ELb0ELb0ELb0ELb0ELb1ELb0ELb0EEENS1_21CollectiveEpilogueFwdINS6_IJSA_NS7_ILi512EEESA_EEES9_SC_SE_Li256ELb1ELb1ELb0ELb0EEENS1_36VarlenDynamicPersistentTileSchedulerILi64ELi64ELi256ELi128ELb0ELb1ELb1ELb0ELb1ELb1EEEEEEEEEvNT_6ParamsE)
        .other          _ZN7cutlass13device_kernelIN5flash11enable_sm90INS1_16FlashAttnFwdSm90INS1_25CollectiveMainloopFwdSm90ILi2EN4cute5tupleIJNS5_1CILi1EEES8_S8_EEENS6_IJNS7_ILi64EEESA_SA_EEELi512ENS_6half_tEfNS_4arch4Sm90ELb0ELb0ELb0ELb1ELb1ELb0ELb0ELb0ELb0ELb1ELb0ELb0EEENS1_21CollectiveEpilogueFwdINS6_IJSA_NS7_ILi512EEESA_EEES9_SC_SE_Li256ELb1ELb1ELb0ELb0EEENS1_36VarlenDynamicPersistentTileSchedulerILi64ELi64ELi256ELi128ELb0ELb1ELb1ELb0ELb1ELb1EEEEEEEEEvNT_6ParamsE,@"STO_CUDA_ENTRY STV_DEFAULT"
_ZN7cutlass13device_kernelIN5flash11enable_sm90INS1_16FlashAttnFwdSm90INS1_25CollectiveMainloopFwdSm90ILi2EN4cute5tupleIJNS5_1CILi1EEES8_S8_EEENS6_IJNS7_ILi64EEESA_SA_EEELi512ENS_6half_tEfNS_4arch4Sm90ELb0ELb0ELb0ELb1ELb1ELb0ELb0ELb0ELb0ELb1ELb0ELb0EEENS1_21CollectiveEpilogueFwdINS6_IJSA_NS7_ILi512EEESA_EEES9_SC_SE_Li256ELb1ELb1ELb0ELb0EEENS1_36VarlenDynamicPersistentTileSchedulerILi64ELi64ELi256ELi128ELb0ELb1ELb1ELb0ELb1ELb1EEEEEEEEEvNT_6ParamsE:
[----:B------:R-:W-:Y:S01]  /*0000*/  LDC R1, c[0x0][0x37c] ;  /* 0x0000df00ff017b82 */ /* 0x000fe20000000800 */
[----:B------:R-:W-:Y:S05]  /*0010*/  EXIT ;  /* 0x000000000000794d */ /* 0x000fea0003800000 */
.L_x_2:
        /* <DEDUP_REMOVED lines=14> */
.L_x_20:


//--------------------- .text._ZN7cutlass13device_kernelIN5flash11enable_sm90INS1_16FlashAttnFwdSm90INS1_25CollectiveMainloopFwdSm90ILi2EN4cute5tupleIJNS5_1CILi1EEES8_S8_EEENS6_IJNS7_ILi64EEESA_SA_EEELi512ENS_6half_tEfNS_4arch4Sm90ELb0ELb0ELb0ELb1ELb1ELb1ELb0ELb0ELb0ELb1ELb0ELb0EEENS1_21CollectiveEpilogueFwdINS6_IJSA_NS7_ILi512EEESA_EEES9_SC_SE_Li256ELb1ELb1ELb0ELb0EEENS1_36VarlenDynamicPersistentTileSchedulerILi64ELi64ELi256ELi128ELb0ELb1ELb1ELb0ELb1ELb1EEEEEEEEEvNT_6ParamsE --------------------------
	.section	.text._ZN7cutlass13device_kernelIN5flash11enable_sm90INS1_16FlashAttnFwdSm90INS1_25CollectiveMainloopFwdSm90ILi2EN4cute5tupleIJNS5_1CILi1EEES8_S8_EEENS6_IJNS7_ILi64EEESA_SA_EEELi512ENS_6half_tEfNS_4arch4Sm90ELb0ELb0ELb0ELb1ELb1ELb1ELb0ELb0ELb0ELb1ELb0ELb0EEENS1_21CollectiveEpilogueFwdINS6_IJSA_NS7_ILi512EEESA_EEES9_SC_SE_Li256ELb1ELb1ELb0ELb0EEENS1_36VarlenDynamicPersistentTileSchedulerILi64ELi64ELi256ELi128ELb0ELb1ELb1ELb0ELb1ELb1EEEEEEEEEvNT_6ParamsE,"ax",@progbits
	.align	128
.text._ZN7cutlass13device_kernelIN5flash11enable_sm90INS1_16FlashAttnFwdSm90INS1_25CollectiveMainloopFwdSm90ILi2EN4cute5tupleIJNS5_1CILi1EEES8_S8_EEENS6_IJNS7_ILi64EEESA_SA_EEELi512ENS_6half_tEfNS_4arch4Sm90ELb0ELb0ELb0ELb1ELb1ELb1ELb0ELb0ELb0ELb1ELb0ELb0EEENS1_21CollectiveEpilogueFwdINS6_IJSA_NS7_ILi512EEESA_EEES9_SC_SE_Li256ELb1ELb1ELb0ELb0EEENS1_36VarlenDynamicPersistentTileSchedulerILi64ELi64ELi256ELi128ELb0ELb1ELb1ELb0ELb1ELb1EEEEEEEEEvNT_6ParamsE:
        .type           _ZN7cutlass13device_kernelIN5flash11enable_sm90INS1_16FlashAttnFwdSm90INS1_25CollectiveMainloopFwdSm90ILi2EN4cute5tupleIJNS5_1CILi1EEES8_S8_EEENS6_IJNS7_ILi64EEESA_SA_EEELi512ENS_6half_tEfNS_4arch4Sm90ELb0ELb0ELb0ELb1ELb1ELb1ELb0ELb0ELb0ELb1ELb0ELb0EEENS1_21CollectiveEpilogueFwdINS6_IJSA_NS7_ILi512EEESA_EEES9_SC_SE_Li256ELb1ELb1ELb0ELb0EEENS1_36VarlenDynamicPersistentTileSchedulerILi64ELi64ELi256ELi128ELb0ELb1ELb1ELb0ELb1ELb1EEEEEEEEEvNT_6ParamsE,@function
        .size           _ZN7cutlass13device_kernelIN5flash11enable_sm90INS1_16FlashAttnFwdSm90INS1_25CollectiveMainloopFwdSm90ILi2EN4cute5tupleIJNS5_1CILi1EEES8_S8_EEENS6_IJNS7_ILi64EEESA_SA_EEELi512ENS_6half_tEfNS_4arch4Sm90ELb0ELb0ELb0ELb1ELb1ELb1ELb0ELb0ELb0ELb1ELb0ELb0EEENS1_21CollectiveEpilogueFwdINS6_IJSA_NS7_ILi512EEESA_EEES9_SC_SE_Li256ELb1ELb1ELb0ELb0EEENS1_36VarlenDynamicPersistentTileSchedulerILi64ELi64ELi256ELi128ELb0ELb1ELb1ELb0ELb1ELb1EEEEEEEEEvNT_6ParamsE,(.L_x_21 - _ZN7cutlass13device_kernelIN5flash11enable_sm90INS1_16FlashAttnFwdSm90INS1_25CollectiveMainloopFwdSm90ILi2EN4cute5tupleIJNS5_1CILi1EEES8_S8_EEENS6_IJNS7_ILi64EEESA_SA_EEELi512ENS_6half_tEfNS_4arch4Sm90ELb0ELb0ELb0ELb1ELb1ELb1ELb0ELb0ELb0ELb1ELb0ELb0EEENS1_21CollectiveEpilogueFwdINS6_IJSA_NS7_ILi512EEESA_EEES9_SC_SE_Li256ELb1ELb1ELb0ELb0EEENS1_36VarlenDynamicPersistentTileSchedulerILi64ELi64ELi256ELi128ELb0ELb1ELb1ELb0ELb1ELb1EEEEEEEEEvNT_6ParamsE)
        .other          _ZN7cutlass13device_kernelIN5flash11enable_sm90INS1_16FlashAttnFwdSm90INS1_25CollectiveMainloopFwdSm90ILi2EN4cute5tupleIJNS5_1CILi1EEES8_S8_EEENS6_IJNS7_ILi64EEESA_SA_EEELi512ENS_6half_tEfNS_4arch4Sm90ELb0ELb0ELb0ELb1ELb1ELb1ELb0ELb0ELb0ELb1ELb0ELb0EEENS1_21CollectiveEpilogueFwdINS6_IJSA_NS7_ILi512EEESA_EEES9_SC_SE_Li256ELb1ELb1ELb0ELb0EEENS1_36VarlenDynamicPersistentTileSchedulerILi64ELi64ELi256ELi128ELb0ELb1ELb1ELb0ELb1ELb1EEEEEEEEEvNT_6ParamsE,@"STO_CUDA_ENTRY STV_DEFAULT"
_ZN7cutlass13device_kernelIN5flash11enable_sm90INS1_16FlashAttnFwdSm90INS1_25CollectiveMainloopFwdSm90ILi2EN4cute5tupleIJNS5_1CILi1EEES8_S8_EEENS6_IJNS7_ILi64EEESA_SA_EEELi512ENS_6half_tEfNS_4arch4Sm90ELb0ELb0ELb0ELb1ELb1ELb1ELb0ELb0ELb0ELb1ELb0ELb0EEENS1_21CollectiveEpilogueFwdINS6_IJSA_NS7_ILi512EEESA_EEES9_SC_SE_Li256ELb1ELb1ELb0ELb0EEENS1_36VarlenDynamicPersistentTileSchedulerILi64ELi64ELi256ELi128ELb0ELb1ELb1ELb0ELb1ELb1EEEEEEEEEvNT_6ParamsE:
[----:B------:R-:W-:Y:S01]  /*0000*/  LDC R1, c[0x0][0x37c] ;  /* 0x0000df00ff017b82 */ /* 0x000fe20000000800 */
[----:B------:R-:W-:Y:S05]  /*0010*/  EXIT ;  /* 0x000000000000794d */ /* 0x000fea0003800000 */
.L_x_3:
        /* <DEDUP_REMOVED lines=14> */
.L_x_21:


//--------------------- .text._ZN7cutlass13device_kernelIN5flash11enable_sm90INS1_16FlashAttnFwdSm90INS1_25CollectiveMainloopFwdSm90ILi2EN4cute5tupleIJNS5_1CILi1EEES8_S8_EEENS6_IJNS7_ILi64EEESA_SA_EEELi512ENS_6half_tEfNS_4arch4Sm90ELb0ELb0ELb0ELb1ELb1ELb0ELb1ELb0ELb0ELb1ELb0ELb0EEENS1_21CollectiveEpilogueFwdINS6_IJSA_NS7_ILi512EEESA_EEES9_SC_SE_Li256ELb1ELb1ELb0ELb0EEENS1_36VarlenDynamicPersistentTileSchedulerILi64ELi64ELi256ELi128ELb0ELb1ELb1ELb0ELb1ELb1EEEEEEEEEvNT_6ParamsE --------------------------
	.section	.text._ZN7cutlass13device_kernelIN5flash11enable_sm90INS1_16FlashAttnFwdSm90INS1_25CollectiveMainloopFwdSm90ILi2EN4cute5tupleIJNS5_1CILi1EEES8_S8_EEENS6_IJNS7_ILi64EEESA_SA_EEELi512ENS_6half_tEfNS_4arch4Sm90ELb0ELb0ELb0ELb1ELb1ELb0ELb1ELb0ELb0ELb1ELb0ELb0EEENS1_21CollectiveEpilogueFwdINS6_IJSA_NS7_ILi512EEESA_EEES9_SC_SE_Li256ELb1ELb1ELb0ELb0EEENS1_36VarlenDynamicPersistentTileSchedulerILi64ELi64ELi256ELi128ELb0ELb1ELb1ELb0ELb1ELb1EEEEEEEEEvNT_6ParamsE,"ax",@progbits
	.align	128
.text._ZN7cutlass13device_kernelIN5flash11enable_sm90INS1_16FlashAttnFwdSm90INS1_25CollectiveMainloopFwdSm90ILi2EN4cute5tupleIJNS5_1CILi1EEES8_S8_EEENS6_IJNS7_ILi64EEESA_SA_EEELi512ENS_6half_tEfNS_4arch4Sm90ELb0ELb0ELb0ELb1ELb1ELb0ELb1ELb0ELb0ELb1ELb0ELb0EEENS1_21CollectiveEpilogueFwdINS6_IJSA_NS7_ILi512EEESA_EEES9_SC_SE_Li256ELb1ELb1ELb0ELb0EEENS1_36VarlenDynamicPersistentTileSchedulerILi64ELi64ELi256ELi128ELb0ELb1ELb1ELb0ELb1ELb1EEEEEEEEEvNT_6ParamsE:
        .type           _ZN7cutlass13device_kernelIN5flash11enable_sm90INS1_16FlashAttnFwdSm90INS1_25CollectiveMainloopFwdSm90ILi2EN4cute5tupleIJNS5_1CILi1EEES8_S8_EEENS6_IJNS7_ILi64EEESA_SA_EEELi512ENS_6half_tEfNS_4arch4Sm90ELb0ELb0ELb0ELb1ELb1ELb0ELb1ELb0ELb0ELb1ELb0ELb0EEENS1_21CollectiveEpilogueFwdINS6_IJSA_NS7_ILi512EEESA_EEES9_SC_SE_Li256ELb1ELb1ELb0ELb0EEENS1_36VarlenDynamicPersistentTileSchedulerILi64ELi64ELi256ELi128ELb0ELb1ELb1ELb0ELb1ELb1EEEEEEEEEvNT_6ParamsE,@function
        .size           _ZN7cutlass13device_kernelIN5flash11enable_sm90INS1_16FlashAttnFwdSm90INS1_25CollectiveMainloopFwdSm90ILi2EN4cute5tupleIJNS5_1CILi1EEES8_S8_EEENS6_IJNS7_ILi64EEESA_SA_EEELi512ENS_6half_tEfNS_4arch4Sm90ELb0ELb0ELb0ELb1ELb1ELb0ELb1ELb0ELb0ELb1ELb0ELb0EEENS1_21CollectiveEpilogueFwdINS6_IJSA_NS7_ILi512EEESA_EEES9_SC_SE_Li256ELb1ELb1ELb0ELb0EEENS1_36VarlenDynamicPersistentTileSchedulerILi64ELi64ELi256ELi128ELb0ELb1ELb1ELb0ELb1ELb1EEEEEEEEEvNT_6ParamsE,(.L_x_22 - _ZN7cutlass13device_kernelIN5flash11enable_sm90INS1_16FlashAttnFwdSm90INS1_25CollectiveMainloopFwdSm90ILi2EN4cute5tupleIJNS5_1CILi1EEES8_S8_EEENS6_IJNS7_ILi64EEESA_SA_EEELi512ENS_6half_tEfNS_4arch4Sm90ELb0ELb0ELb0ELb1ELb1ELb0ELb1ELb0ELb0ELb1ELb0ELb0EEENS1_21CollectiveEpilogueFwdINS6_IJSA_NS7_ILi512EEESA_EEES9_SC_SE_Li256ELb1ELb1ELb0ELb0EEENS1_36VarlenDynamicPersistentTileSchedulerILi64ELi64ELi256ELi128ELb0ELb1ELb1ELb0ELb1ELb1EEEEEEEEEvNT_6ParamsE)
        .other          _ZN7cutlass13device_kernelIN5flash11enable_sm90INS1_16FlashAttnFwdSm90INS1_25CollectiveMainloopFwdSm90ILi2EN4cute5tupleIJNS5_1CILi1EEES8_S8_EEENS6_IJNS7_ILi64EEESA_SA_EEELi512ENS_6half_tEfNS_4arch4Sm90ELb0ELb0ELb0ELb1ELb1ELb0ELb1ELb0ELb0ELb1ELb0ELb0EEENS1_21CollectiveEpilogueFwdINS6_IJSA_NS7_ILi512EEESA_EEES9_SC_SE_Li256ELb1ELb1ELb0ELb0EEENS1_36VarlenDynamicPersistentTileSchedulerILi64ELi64ELi256ELi128ELb0ELb1ELb1ELb0ELb1ELb1EEEEEEEEEvNT_6ParamsE,@"STO_CUDA_ENTRY STV_DEFAULT"
_ZN7cutlass13device_kernelIN5flash11enable_sm90INS1_16FlashAttnFwdSm90INS1_25CollectiveMainloopFwdSm90ILi2EN4cute5tupleIJNS5_1CILi1EEES8_S8_EEENS6_IJNS7_ILi64EEESA_SA_EEELi512ENS_6half_tEfNS_4arch4Sm90ELb0ELb0ELb0ELb1ELb1ELb0ELb1ELb0ELb0ELb1ELb0ELb0EEENS1_21CollectiveEpilogueFwdINS6_IJSA_NS7_ILi512EEESA_EEES9_SC_SE_Li256ELb1ELb1ELb0ELb0EEENS1_36VarlenDynamicPersistentTileSchedulerILi64ELi64ELi256ELi128ELb0ELb1ELb1ELb0ELb1ELb1EEEEEEEEEvNT_6ParamsE:
[----:B------:R-:W-:Y:S01]  /*0000*/  LDC R1, c[0x0][0x37c] ;  /* 0x0000df00ff017b82 */ /* 0x000fe20000000800 */
[----:B------:R-:W-:Y:S05]  /*0010*/  EXIT ;  /* 0x000000000000794d */ /* 0x000fea0003800000 */
.L_x_4:
        /* <DEDUP_REMOVED lines=14> */
.L_x_22:


//--------------------- .text._ZN7cutlass13device_kernelIN5flash11enable_sm90INS1_16FlashAttnFwdSm90INS1_25CollectiveMainloopFwdSm90ILi2EN4cute5tupleIJNS5_1CILi1EEES8_S8_EEENS6_IJNS7_ILi64EEESA_SA_EEELi512ENS_6half_tEfNS_4arch4Sm90ELb0ELb0ELb0ELb1ELb1ELb1ELb1ELb0ELb0ELb1ELb0ELb0EEENS1_21CollectiveEpilogueFwdINS6_IJSA_NS7_ILi512EEESA_EEES9_SC_SE_Li256ELb1ELb1ELb0ELb0EEENS1_36VarlenDynamicPersistentTileSchedulerILi64ELi64ELi256ELi128ELb0ELb1ELb1ELb0ELb1ELb1EEEEEEEEEvNT_6ParamsE --------------------------
	.section	.text._ZN7cutlass13device_kernelIN5flash11enable_sm90INS1_16FlashAttnFwdSm90INS1_25CollectiveMainloopFwdSm90ILi2EN4cute5tupleIJNS5_1CILi1EEES8_S8_EEENS6_IJNS7_ILi64EEESA_SA_EEELi512ENS_6half_tEfNS_4arch4Sm90ELb0ELb0ELb0ELb1ELb1ELb1ELb1ELb0ELb0ELb1ELb0ELb0EEENS1_21CollectiveEpilogueFwdINS6_IJSA_NS7_ILi512EEESA_EEES9_SC_SE_Li256ELb1ELb1ELb0ELb0EEENS1_36VarlenDynamicPersistentTileSchedulerILi64ELi64ELi256ELi128ELb0ELb1ELb1ELb0ELb1ELb1EEEEEEEEEvNT_6ParamsE,"ax",@progbits
	.align	128
.text._ZN7cutlass13device_kernelIN5flash11enable_sm90INS1_16FlashAttnFwdSm90INS1_25CollectiveMainloopFwdSm90ILi2EN4cute5tupleIJNS5_1CILi1EEES8_S8_EEENS6_IJNS7_ILi64EEESA_SA_EEELi512ENS_6half_tEfNS_4arch4Sm90ELb0ELb0ELb0ELb1ELb1ELb1ELb1ELb0ELb0ELb1ELb0ELb0EEENS1_21CollectiveEpilogueFwdINS6_IJSA_NS7_ILi512EEESA_EEES9_SC_SE_Li256ELb1ELb1ELb0ELb0EEENS1_36VarlenDynamicPersistentTileSchedulerILi64ELi64ELi256ELi128ELb0ELb1ELb1ELb0ELb1ELb1EEEEEEEEEvNT_6ParamsE:
        .type           _ZN7cutlass13device_kernelIN5flash11enable_sm90INS1_16FlashAttnFwdSm90INS1_25CollectiveMainloopFwdSm90ILi2EN4cute5tupleIJNS5_1CILi1EEES8_S8_EEENS6_IJNS7_ILi64EEESA_SA_EEELi512ENS_6half_tEfNS_4arch4Sm90ELb0ELb0ELb0ELb1ELb1ELb1ELb1ELb0ELb0ELb1ELb0ELb0EEENS1_21CollectiveEpilogueFwdINS6_IJSA_NS7_ILi512EEESA_EEES9_SC_SE_Li256ELb1ELb1ELb0ELb0EEENS1_36VarlenDynamicPersistentTileSchedulerILi64ELi64ELi256ELi128ELb0ELb1ELb1ELb0ELb1ELb1EEEEEEEEEvNT_6ParamsE,@function
        .size           _ZN7cutlass13device_kernelIN5flash11enable_sm90INS1_16FlashAttnFwdSm90INS1_25CollectiveMainloopFwdSm90ILi2EN4cute5tupleIJNS5_1CILi1EEES8_S8_EEENS6_IJNS7_ILi64EEESA_SA_EEELi512ENS_6half_tEfNS_4arch4Sm90ELb0ELb0ELb0ELb1ELb1ELb1ELb1ELb0ELb0ELb1ELb0ELb0EEENS1_21CollectiveEpilogueFwdINS6_IJSA_NS7_ILi512EEESA_EEES9_SC_SE_Li256ELb1ELb1ELb0ELb0EEENS1_36VarlenDynamicPersistentTileSchedulerILi64ELi64ELi256ELi128ELb0ELb1ELb1ELb0ELb1ELb1EEEEEEEEEvNT_6ParamsE,(.L_x_23 - _ZN7cutlass13device_kernelIN5flash11enable_sm90INS1_16FlashAttnFwdSm90INS1_25CollectiveMainloopFwdSm90ILi2EN4cute5tupleIJNS5_1CILi1EEES8_S8_EEENS6_IJNS7_ILi64EEESA_SA_EEELi512ENS_6half_tEfNS_4arch4Sm90ELb0ELb0ELb0ELb1ELb1ELb1ELb1ELb0ELb0ELb1ELb0ELb0EEENS1_21CollectiveEpilogueFwdINS6_IJSA_NS7_ILi512EEESA_EEES9_SC_SE_Li256ELb1ELb1ELb0ELb0EEENS1_36VarlenDynamicPersistentTileSchedulerILi64ELi64ELi256ELi128ELb0ELb1ELb1ELb0ELb1ELb1EEEEEEEEEvNT_6ParamsE)
        .other          _ZN7cutlass13device_kernelIN5flash11enable_sm90INS1_16FlashAttnFwdSm90INS1_25CollectiveMainloopFwdSm90ILi2EN4cute5tupleIJNS5_1CILi1EEES8_S8_EEENS6_IJNS7_ILi64EEESA_SA_EEELi512ENS_6half_tEfNS_4arch4Sm90ELb0ELb0ELb0ELb1ELb1ELb1ELb1ELb0ELb0ELb1ELb0ELb0EEENS1_21CollectiveEpilogueFwdINS6_IJSA_NS7_ILi512EEESA_EEES9_SC_SE_Li256ELb1ELb1ELb0ELb0EEENS1_36VarlenDynamicPersistentTileSchedulerILi64ELi64ELi256ELi128ELb0ELb1ELb1ELb0ELb1ELb1EEEEEEEEEvNT_6ParamsE,@"STO_CUDA_ENTRY STV_DEFAULT"
_ZN7cutlass13device_kernelIN5flash11enable_sm90INS1_16FlashAttnFwdSm90INS1_25CollectiveMainloopFwdSm90ILi2EN4cute5tupleIJNS5_1CILi1EEES8_S8_EEENS6_IJNS7_ILi64EEESA_SA_EEELi512ENS_6half_tEfNS_4arch4Sm90ELb0ELb0ELb0ELb1ELb1ELb1ELb1ELb0ELb0ELb1ELb0ELb0EEENS1_21CollectiveEpilogueFwdINS6_IJSA_NS7_ILi512EEESA_EEES9_SC_SE_Li256ELb1ELb1ELb0ELb0EEENS1_36VarlenDynamicPersistentTileSchedulerILi64ELi64ELi256ELi128ELb0ELb1ELb1ELb0ELb1ELb1EEEEEEEEEvNT_6ParamsE:
[----:B------:R-:W-:Y:S01]  /*0000*/  LDC R1, c[0x0][0x37c] ;  /* 0x0000df00ff017b82 */ /* 0x000fe20000000800 */
[----:B------:R-:W-:Y:S05]  /*0010*/  EXIT ;  /* 0x000000000000794d */ /* 0x000fea0003800000 */
.L_x_5:
        /* <DEDUP_REMOVED lines=14> */
.L_x_23:


//--------------------- .text._ZN7cutlass13device_kernelIN5flash11enable_sm90INS1_16FlashAttnFwdSm90INS1_25CollectiveMainloopFwdSm90ILi2EN4cute5tupleIJNS5_1CILi1EEES8_S8_EEENS6_IJNS7_ILi64EEESA_SA_EEELi512ENS_6half_tEfNS_4arch4Sm90ELb0ELb1ELb0ELb0ELb1ELb0ELb0ELb0ELb0ELb1ELb0ELb0EEENS1_21CollectiveEpilogueFwdINS6_IJSA_NS7_ILi512EEESA_EEES9_SC_SE_Li256ELb0ELb1ELb0ELb0EEENS1_30DynamicPersistentTileSchedulerILi256ELi128ELb0ELb1ELb1EEEEEEEEEvNT_6ParamsE --------------------------
	.section	.text._ZN7cutlass13device_kernelIN5flash11enable_sm90INS1_16FlashAttnFwdSm90INS1_25CollectiveMainloopFwdSm90ILi2EN4cute5tupleIJNS5_1CILi1EEES8_S8_EEENS6_IJNS7_ILi64EEESA_SA_EEELi512ENS_6half_tEfNS_4arch4Sm90ELb0ELb1ELb0ELb0ELb1ELb0ELb0ELb0ELb0ELb1ELb0ELb0EEENS1_21CollectiveEpilogueFwdINS6_IJSA_NS7_ILi512EEESA_EEES9_SC_SE_Li256ELb0ELb1ELb0ELb0EEENS1_30DynamicPersistentTileSchedulerILi256ELi128ELb0ELb1ELb1EEEEEEEEEvNT_6ParamsE,"ax",@progbits
	.align	128
.text._ZN7cutlass13device_kernelIN5flash11enable_sm90INS1_16FlashAttnFwdSm90INS1_25CollectiveMainloopFwdSm90ILi2EN4cute5tupleIJNS5_1CILi1EEES8_S8_EEENS6_IJNS7_ILi64EEESA_SA_EEELi512ENS_6half_tEfNS_4arch4Sm90ELb0ELb1ELb0ELb0ELb1ELb0ELb0ELb0ELb0ELb1ELb0ELb0EEENS1_21CollectiveEpilogueFwdINS6_IJSA_NS7_ILi512EEESA_EEES9_SC_SE_Li256ELb0ELb1ELb0ELb0EEENS1_30DynamicPersistentTileSchedulerILi256ELi128ELb0ELb1ELb1EEEEEEEEEvNT_6ParamsE:
        .type           _ZN7cutlass13device_kernelIN5flash11enable_sm90INS1_16FlashAttnFwdSm90INS1_25CollectiveMainloopFwdSm90ILi2EN4cute5tupleIJNS5_1CILi1EEES8_S8_EEENS6_IJNS7_ILi64EEESA_SA_EEELi512ENS_6half_tEfNS_4arch4Sm90ELb0ELb1ELb0ELb0ELb1ELb0ELb0ELb0ELb0ELb1ELb0ELb0EEENS1_21CollectiveEpilogueFwdINS6_IJSA_NS7_ILi512EEESA_EEES9_SC_SE_Li256ELb0ELb1ELb0ELb0EEENS1_30DynamicPersistentTileSchedulerILi256ELi128ELb0ELb1ELb1EEEEEEEEEvNT_6ParamsE,@function
        .size           _ZN7cutlass13device_kernelIN5flash11enable_sm90INS1_16FlashAttnFwdSm90INS1_25CollectiveMainloopFwdSm90ILi2EN4cute5tupleIJNS5_1CILi1EEES8_S8_EEENS6_IJNS7_ILi64EEESA_SA_EEELi512ENS_6half_tEfNS_4arch4Sm90ELb0ELb1ELb0ELb0ELb1ELb0ELb0ELb0ELb0ELb1ELb0ELb0EEENS1_21CollectiveEpilogueFwdINS6_IJSA_NS7_ILi512EEESA_EEES9_SC_SE_Li256ELb0ELb1ELb0ELb0EEENS1_30DynamicPersistentTileSchedulerILi256ELi128ELb0ELb1ELb1EEEEEEEEEvNT_6ParamsE,(.L_x_24 - _ZN7cutlass13device_kernelIN5flash11enable_sm90INS1_16FlashAttnFwdSm90INS1_25CollectiveMainloopFwdSm90ILi2EN4cute5tupleIJNS5_1CILi1EEES8_S8_EEENS6_IJNS7_ILi64EEESA_SA_EEELi512ENS_6half_tEfNS_4arch4Sm90ELb0ELb1ELb0ELb0ELb1ELb0ELb0ELb0ELb0ELb1ELb0ELb0EEENS1_21CollectiveEpilogueFwdINS6_IJSA_NS7_ILi512EEESA_EEES9_SC_SE_Li256ELb0ELb1ELb0ELb0EEENS1_30DynamicPersistentTileSchedulerILi256ELi128ELb0ELb1ELb1EEEEEEEEEvNT_6ParamsE)
        .other          _ZN7cutlass13device_kernelIN5flash11enable_sm90INS1_16FlashAttnFwdSm90INS1_25CollectiveMainloopFwdSm90ILi2EN4cute5tupleIJNS5_1CILi1EEES8_S8_EEENS6_IJNS7_ILi64EEESA_SA_EEELi512ENS_6half_tEfNS_4arch4Sm90ELb0ELb1ELb0ELb0ELb1ELb0ELb0ELb0ELb0ELb1ELb0ELb0EEENS1_21CollectiveEpilogueFwdINS6_IJSA_NS7_ILi512EEESA_EEES9_SC_SE_Li256ELb0ELb1ELb0ELb0EEENS1_30DynamicPersistentTileSchedulerILi256ELi128ELb0ELb1ELb1EEEEEEEEEvNT_6ParamsE,@"STO_CUDA_ENTRY STV_DEFAULT"
_ZN7cutlass13device_kernelIN5flash11enable_sm90INS1_16FlashAttnFwdSm90INS1_25CollectiveMainloopFwdSm90ILi2EN4cute5tupleIJNS5_1CILi1EEES8_S8_EEENS6_IJNS7_ILi64EEESA_SA_EEELi512ENS_6half_tEfNS_4arch4Sm90ELb0ELb1ELb0ELb0ELb1ELb0ELb0ELb0ELb0ELb1ELb0ELb0EEENS1_21CollectiveEpilogueFwdINS6_IJSA_NS7_ILi512EEESA_EEES9_SC_SE_Li256ELb0ELb1ELb0ELb0EEENS1_30DynamicPersistentTileSchedulerILi256ELi128ELb0ELb1ELb1EEEEEEEEEvNT_6ParamsE:
[----:B------:R-:W-:Y:S01]  /*0000*/  LDC R1, c[0x0][0x37c] ;  /* 0x0000df00ff017b82 */ /* 0x000fe20000000800 */
[----:B------:R-:W-:Y:S05]  /*0010*/  EXIT ;  /* 0x000000000000794d */ /* 0x000fea0003800000 */
.L_x_6:
        /* <DEDUP_REMOVED lines=14> */
.L_x_24:


//--------------------- .text._ZN7cutlass13device_kernelIN5flash11enable_sm90INS1_16FlashAttnFwdSm90INS1_25CollectiveMainloopFwdSm90ILi2EN4cute5tupleIJNS5_1CILi1EEES8_S8_EEENS6_IJNS7_ILi64EEESA_SA_EEELi512ENS_6half_tEfNS_4arch4Sm90ELb0ELb1ELb0ELb0ELb1ELb0ELb1ELb0ELb0ELb1ELb0ELb0EEENS1_21CollectiveEpilogueFwdINS6_IJSA_NS7_ILi512EEESA_EEES9_SC_SE_Li256ELb0ELb1ELb0ELb0EEENS1_30DynamicPersistentTileSchedulerILi256ELi128ELb0ELb1ELb1EEEEEEEEEvNT_6ParamsE --------------------------
	.section	.text._ZN7cutlass13device_kernelIN5flash11enable_sm90INS1_16FlashAttnFwdSm90INS1_25CollectiveMainloopFwdSm90ILi2EN4cute5tupleIJNS5_1CILi1EEES8_S8_EEENS6_IJNS7_ILi64EEESA_SA_EEELi512ENS_6half_tEfNS_4arch4Sm90ELb0ELb1ELb0ELb0ELb1ELb0ELb1ELb0ELb0ELb1ELb0ELb0EEENS1_21CollectiveEpilogueFwdINS6_IJSA_NS7_ILi512EEESA_EEES9_SC_SE_Li256ELb0ELb1ELb0ELb0EEENS1_30DynamicPersistentTileSchedulerILi256ELi128ELb0ELb1ELb1EEEEEEEEEvNT_6ParamsE,"ax",@progbits
	.align	128
.text._ZN7cutlass13device_kernelIN5flash11enable_sm90INS1_16FlashAttnFwdSm90INS1_25CollectiveMainloopFwdSm90ILi2EN4cute5tupleIJNS5_1CILi1EEES8_S8_EEENS6_IJNS7_ILi64EEESA_SA_EEELi512ENS_6half_tEfNS_4arch4Sm90ELb0ELb1ELb0ELb0ELb1ELb0ELb1ELb0ELb0ELb1ELb0ELb0EEENS1_21CollectiveEpilogueFwdINS6_IJSA_NS7_ILi512EEESA_EEES9_SC_SE_Li256ELb0ELb1ELb0ELb0EEENS1_30DynamicPersistentTileSchedulerILi256ELi128ELb0ELb1ELb1EEEEEEEEEvNT_6ParamsE:
        .type           _ZN7cutlass13device_kernelIN5flash11enable_sm90INS1_16FlashAttnFwdSm90INS1_25CollectiveMainloopFwdSm90ILi2EN4cute5tupleIJNS5_1CILi1EEES8_S8_EEENS6_IJNS7_ILi64EEESA_SA_EEELi512ENS_6half_tEfNS_4arch4Sm90ELb0ELb1ELb0ELb0ELb1ELb0ELb1ELb0ELb0ELb1ELb0ELb0EEENS1_21CollectiveEpilogueFwdINS6_IJSA_NS7_ILi512EEESA_EEES9_SC_SE_Li256ELb0ELb1ELb0ELb0EEENS1_30DynamicPersistentTileSchedulerILi256ELi128ELb0ELb1ELb1EEEEEEEEEvNT_6ParamsE,@function
        .size           _ZN7cutlass13device_kernelIN5flash11enable_sm90INS1_16FlashAttnFwdSm90INS1_25CollectiveMainloopFwdSm90ILi2EN4cute5tupleIJNS5_1CILi1EEES8_S8_EEENS6_IJNS7_ILi64EEESA_SA_EEELi512ENS_6half_tEfNS_4arch4Sm90ELb0ELb1ELb0ELb0ELb1ELb0ELb1ELb0ELb0ELb1ELb0ELb0EEENS1_21CollectiveEpilogueFwdINS6_IJSA_NS7_ILi512EEESA_EEES9_SC_SE_Li256ELb0ELb1ELb0ELb0EEENS1_30DynamicPersistentTileSchedulerILi256ELi128ELb0ELb1ELb1EEEEEEEEEvNT_6ParamsE,(.L_x_25 - _ZN7cutlass13device_kernelIN5flash11enable_sm90INS1_16FlashAttnFwdSm90INS1_25CollectiveMainloopFwdSm90ILi2EN4cute5tupleIJNS5_1CILi1EEES8_S8_EEENS6_IJNS7_ILi64EEESA_SA_EEELi512ENS_6half_tEfNS_4arch4Sm90ELb0ELb1ELb0ELb0ELb1ELb0ELb1ELb0ELb0ELb1ELb0ELb0EEENS1_21CollectiveEpilogueFwdINS6_IJSA_NS7_ILi512EEESA_EEES9_SC_SE_Li256ELb0ELb1ELb0ELb0EEENS1_30DynamicPersistentTileSchedulerILi256ELi128ELb0ELb1ELb1EEEEEEEEEvNT_6ParamsE)
        .other          _ZN7cutlass13device_kernelIN5flash11enable_sm90INS1_16FlashAttnFwdSm90INS1_25CollectiveMainloopFwdSm90ILi2EN4cute5tupleIJNS5_1CILi1EEES8_S8_EEENS6_IJNS7_ILi64EEESA_SA_EEELi512ENS_6half_tEfNS_4arch4Sm90ELb0ELb1ELb0ELb0ELb1ELb0ELb1ELb0ELb0ELb1ELb0ELb0EEENS1_21CollectiveEpilogueFwdINS6_IJSA_NS7_ILi512EEESA_EEES9_SC_SE_Li256ELb0ELb1ELb0ELb0EEENS1_30DynamicPersistentTileSchedulerILi256ELi128ELb0ELb1ELb1EEEEEEEEEvNT_6ParamsE,@"STO_CUDA_ENTRY STV_DEFAULT"
_ZN7cutlass13device_kernelIN5flash11enable_sm90INS1_16FlashAttnFwdSm90INS1_25CollectiveMainloopFwdSm90ILi2EN4cute5tupleIJNS5_1CILi1EEES8_S8_EEENS6_IJNS7_ILi64EEESA_SA_EEELi512ENS_6half_tEfNS_4arch4Sm90ELb0ELb1ELb0ELb0ELb1ELb0ELb1ELb0ELb0ELb1ELb0ELb0EEENS1_21CollectiveEpilogueFwdINS6_IJSA_NS7_ILi512EEESA_EEES9_SC_SE_Li256ELb0ELb1ELb0ELb0EEENS1_30DynamicPersistentTileSchedulerILi256ELi128ELb0ELb1ELb1EEEEEEEEEvNT_6ParamsE:
[----:B------:R-:W-:Y:S01]  /*0000*/  LDC R1, c[0x0][0x37c] ;  /* 0x0000df00ff017b82 */ /* 0x000fe20000000800 */
[----:B------:R-:W-:Y:S05]  /*0010*/  EXIT ;  /* 0x000000000000794d */ /* 0x000fea0003800000 */
.L_x_7:
        /* <DEDUP_REMOVED lines=14> */
.L_x_25:


//--------------------- .text._ZN7cutlass13device_kernelIN5flash11enable_sm90INS1_16FlashAttnFwdSm90INS1_25CollectiveMainloopFwdSm90ILi2EN4cute5tupleIJNS5_1CILi1EEES8_S8_EEENS6_IJNS7_ILi64EEESA_SA_EEELi512ENS_6half_tEfNS_4arch4Sm90ELb0ELb1ELb0ELb1ELb1ELb0ELb0ELb0ELb0ELb1ELb0ELb0EEENS1_21CollectiveEpilogueFwdINS6_IJSA_NS7_ILi512EEESA_EEES9_SC_SE_Li256ELb1ELb1ELb0ELb0EEENS1_36VarlenDynamicPersistentTileSchedulerILi64ELi64ELi256ELi128ELb0ELb1ELb1ELb1ELb0ELb1EEEEEEEEEvNT_6ParamsE --------------------------
	.section	.text._ZN7cutlass13device_kernelIN5flash11enable_sm90INS1_16FlashAttnFwdSm90INS1_25CollectiveMainloopFwdSm90ILi2EN4cute5tupleIJNS5_1CILi1EEES8_S8_EEENS6_IJNS7_ILi64EEESA_SA_EEELi512ENS_6half_tEfNS_4arch4Sm90ELb0ELb1ELb0ELb1ELb1ELb0ELb0ELb0ELb0ELb1ELb0ELb0EEENS1_21CollectiveEpilogueFwdINS6_IJSA_NS7_ILi512EEESA_EEES9_SC_SE_Li256ELb1ELb1ELb0ELb0EEENS1_36VarlenDynamicPersistentTileSchedulerILi64ELi64ELi256ELi128ELb0ELb1ELb1ELb1ELb0ELb1EEEEEEEEEvNT_6ParamsE,"ax",@progbits
	.align	128
.text._ZN7cutlass13device_kernelIN5flash11enable_sm90INS1_16FlashAttnFwdSm90INS1_25CollectiveMainloopFwdSm90ILi2EN4cute5tupleIJNS5_1CILi1EEES8_S8_EEENS6_IJNS7_ILi64EEESA_SA_EEELi512ENS_6half_tEfNS_4arch4Sm90ELb0ELb1ELb0ELb1ELb1ELb0ELb0ELb0ELb0ELb1ELb0ELb0EEENS1_21CollectiveEpilogueFwdINS6_IJSA_NS7_ILi512EEESA_EEES9_SC_SE_Li256ELb1ELb1ELb0ELb0EEENS1_36VarlenDynamicPersistentTileSchedulerILi64ELi64ELi256ELi128ELb0ELb1ELb1ELb1ELb0ELb1EEEEEEEEEvNT_6ParamsE:
        .type           _ZN7cutlass13device_kernelIN5flash11enable_sm90INS1_16FlashAttnFwdSm90INS1_25CollectiveMainloopFwdSm90ILi2EN4cute5tupleIJNS5_1CILi1EEES8_S8_EEENS6_IJNS7_ILi64EEESA_SA_EEELi512ENS_6half_tEfNS_4arch4Sm90ELb0ELb1ELb0ELb1ELb1ELb0ELb0ELb0ELb0ELb1ELb0ELb0EEENS1_21CollectiveEpilogueFwdINS6_IJSA_NS7_ILi512EEESA_EEES9_SC_SE_Li256ELb1ELb1ELb0ELb0EEENS1_36VarlenDynamicPersistentTileSchedulerILi64ELi64ELi256ELi128ELb0ELb1ELb1ELb1ELb0ELb1EEEEEEEEEvNT_6ParamsE,@function
        .size           _ZN7cutlass13device_kernelIN5flash11enable_sm90INS1_16FlashAttnFwdSm90INS1_25CollectiveMainloopFwdSm90ILi2EN4cute5tupleIJNS5_1CILi1EEES8_S8_EEENS6_IJNS7_ILi64EEESA_SA_EEELi512ENS_6half_tEfNS_4arch4Sm90ELb0ELb1ELb0ELb1ELb1ELb0ELb0ELb0ELb0ELb1ELb0ELb0EEENS1_21CollectiveEpilogueFwdINS6_IJSA_NS7_ILi512EEESA_EEES9_SC_SE_Li256ELb1ELb1ELb0ELb0EEENS1_36VarlenDynamicPersistentTileSchedulerILi64ELi64ELi256ELi128ELb0ELb1ELb1ELb1ELb0ELb1EEEEEEEEEvNT_6ParamsE,(.L_x_26 - _ZN7cutlass13device_kernelIN5flash11enable_sm90INS1_16FlashAttnFwdSm90INS1_25CollectiveMainloopFwdSm90ILi2EN4cute5tupleIJNS5_1CILi1EEES8_S8_EEENS6_IJNS7_ILi64EEESA_SA_EEELi512ENS_6half_tEfNS_4arch4Sm90ELb0ELb1ELb0ELb1ELb1ELb0ELb0ELb0ELb0ELb1ELb0ELb0EEENS1_21CollectiveEpilogueFwdINS6_IJSA_NS7_ILi512EEESA_EEES9_SC_SE_Li256ELb1ELb1ELb0ELb0EEENS1_36VarlenDynamicPersistentTileSchedulerILi64ELi64ELi256ELi128ELb0ELb1ELb1ELb1ELb0ELb1EEEEEEEEEvNT_6ParamsE)
        .other          _ZN7cutlass13device_kernelIN5flash11enable_sm90INS1_16FlashAttnFwdSm90INS1_25CollectiveMainloopFwdSm90ILi2EN4cute5tupleIJNS5_1CILi1EEES8_S8_EEENS6_IJNS7_ILi64EEESA_SA_EEELi512ENS_6half_tEfNS_4arch4Sm90ELb0ELb1ELb0ELb1ELb1ELb0ELb0ELb0ELb0ELb1ELb0ELb0EEENS1_21CollectiveEpilogueFwdINS6_IJSA_NS7_ILi512EEESA_EEES9_SC_SE_Li256ELb1ELb1ELb0ELb0EEENS1_36VarlenDynamicPersistentTileSchedulerILi64ELi64ELi256ELi128ELb0ELb1ELb1ELb1ELb0ELb1EEEEEEEEEvNT_6ParamsE,@"STO_CUDA_ENTRY STV_DEFAULT"
_ZN7cutlass13device_kernelIN5flash11enable_sm90INS1_16FlashAttnFwdSm90INS1_25CollectiveMainloopFwdSm90ILi2EN4cute5tupleIJNS5_1CILi1EEES8_S8_EEENS6_IJNS7_ILi64EEESA_SA_EEELi512ENS_6half_tEfNS_4arch4Sm90ELb0ELb1ELb0ELb1ELb1ELb0ELb0ELb0ELb0ELb1ELb0ELb0EEENS1_21CollectiveEpilogueFwdINS6_IJSA_NS7_ILi512EEESA_EEES9_SC_SE_Li256ELb1ELb1ELb0ELb0EEENS1_36VarlenDynamicPersistentTileSchedulerILi64ELi64ELi256ELi128ELb0ELb1ELb1ELb1ELb0ELb1EEEEEEEEEvNT_6ParamsE:
[----:B------:R-:W-:Y:S01]  /*0000*/  LDC R1, c[0x0][0x37c] ;  /* 0x0000df00ff017b82 */ /* 0x000fe20000000800 */
[----:B------:R-:W-:Y:S05]  /*0010*/  EXIT ;  /* 0x000000000000794d */ /* 0x000fea0003800000 */
.L_x_8:
        /* <DEDUP_REMOVED lines=14> */
.L_x_26:


//--------------------- .text._ZN7cutlass13device_kernelIN5flash11enable_sm90INS1_16FlashAttnFwdSm90INS1_25CollectiveMainloopFwdSm90ILi2EN4cute5tupleIJNS5_1CILi1EEES8_S8_EEENS6_IJNS7_ILi64EEESA_SA_EEELi512ENS_6half_tEfNS_4arch4Sm90ELb0ELb1ELb0ELb1ELb1ELb1ELb0ELb0ELb0ELb1ELb0ELb0EEENS1_21CollectiveEpilogueFwdINS6_IJSA_NS7_ILi512EEESA_EEES9_SC_SE_Li256ELb1ELb1ELb0ELb0EEENS1_36VarlenDynamicPersistentTileSchedulerILi64ELi64ELi256ELi128ELb0ELb1ELb1ELb1ELb0ELb1EEEEEEEEEvNT_6ParamsE --------------------------
	.section	.text._ZN7cutlass13device_kernelIN5flash11enable_sm90INS1_16FlashAttnFwdSm90INS1_25CollectiveMainloopFwdSm90ILi2EN4cute5tupleIJNS5_1CILi1EEES8_S8_EEENS6_IJNS7_ILi64EEESA_SA_EEELi512ENS_6half_tEfNS_4arch4Sm90ELb0ELb1ELb0ELb1ELb1ELb1ELb0ELb0ELb0ELb1ELb0ELb0EEENS1_21CollectiveEpilogueFwdINS6_IJSA_NS7_ILi512EEESA_EEES9_SC_SE_Li256ELb1ELb1ELb0ELb0EEENS1_36VarlenDynamicPersistentTileSchedulerILi64ELi64ELi256ELi128ELb0ELb1ELb1ELb1ELb0ELb1EEEEEEEEEvNT_6ParamsE,"ax",@progbits
	.align	128
.text._ZN7cutlass13device_kernelIN5flash11enable_sm90INS1_16FlashAttnFwdSm90INS1_25CollectiveMainloopFwdSm90ILi2EN4cute5tupleIJNS5_1CILi1EEES8_S8_EEENS6_IJNS7_ILi64EEESA_SA_EEELi512ENS_6half_tEfNS_4arch4Sm90ELb0ELb1ELb0ELb1ELb1ELb1ELb0ELb0ELb0ELb1ELb0ELb0EEENS1_21CollectiveEpilogueFwdINS6_IJSA_NS7_ILi512EEESA_EEES9_SC_SE_Li256ELb1ELb1ELb0ELb0EEENS1_36VarlenDynamicPersistentTileSchedulerILi64ELi64ELi256ELi128ELb0ELb1ELb1ELb1ELb0ELb1EEEEEEEEEvNT_6ParamsE:
        .type           _ZN7cutlass13device_kernelIN5flash11enable_sm90INS1_16FlashAttnFwdSm90INS1_25CollectiveMainloopFwdSm90ILi2EN4cute5tupleIJNS5_1CILi1EEES8_S8_EEENS6_IJNS7_ILi64EEESA_SA_EEELi512ENS_6half_tEfNS_4arch4Sm90ELb0ELb1ELb0ELb1ELb1ELb1ELb0ELb0ELb0ELb1ELb0ELb0EEENS1_21CollectiveEpilogueFwdINS6_IJSA_NS7_ILi512EEESA_EEES9_SC_SE_Li256ELb1ELb1ELb0ELb0EEENS1_36VarlenDynamicPersistentTileSchedulerILi64ELi64ELi256ELi128ELb0ELb1ELb1ELb1ELb0ELb1EEEEEEEEEvNT_6ParamsE,@function
        .size           _ZN7cutlass13device_kernelIN5flash11enable_sm90INS1_16FlashAttnFwdSm90INS1_25CollectiveMainloopFwdSm90ILi2EN4cute5tupleIJNS5_1CILi1EEES8_S8_EEENS6_IJNS7_ILi64EEESA_SA_EEELi512ENS_6half_tEfNS_4arch4Sm90ELb0ELb1ELb0ELb1ELb1ELb1ELb0ELb0ELb0ELb1ELb0ELb0EEENS1_21CollectiveEpilogueFwdINS6_IJSA_NS7_ILi512EEESA_EEES9_SC_SE_Li256ELb1ELb1ELb0ELb0EEENS1_36VarlenDynamicPersistentTileSchedulerILi64ELi64ELi256ELi128ELb0ELb1ELb1ELb1ELb0ELb1EEEEEEEEEvNT_6ParamsE,(.L_x_27 - _ZN7cutlass13device_kernelIN5flash11enable_sm90INS1_16FlashAttnFwdSm90INS1_25CollectiveMainloopFwdSm90ILi2EN4cute5tupleIJNS5_1CILi1EEES8_S8_EEENS6_IJNS7_ILi64EEESA_SA_EEELi512ENS_6half_tEfNS_4arch4Sm90ELb0ELb1ELb0ELb1ELb1ELb1ELb0ELb0ELb0ELb1ELb0ELb0EEENS1_21CollectiveEpilogueFwdINS6_IJSA_NS7_ILi512EEESA_EEES9_SC_SE_Li256ELb1ELb1ELb0ELb0EEENS1_36VarlenDynamicPersistentTileSchedulerILi64ELi64ELi256ELi128ELb0ELb1ELb1ELb1ELb0ELb1EEEEEEEEEvNT_6ParamsE)
        .other          _ZN7cutlass13device_kernelIN5flash11enable_sm90INS1_16FlashAttnFwdSm90INS1_25CollectiveMainloopFwdSm90ILi2EN4cute5tupleIJNS5_1CILi1EEES8_S8_EEENS6_IJNS7_ILi64EEESA_SA_EEELi512ENS_6half_tEfNS_4arch4Sm90ELb0ELb1ELb0ELb1ELb1ELb1ELb0ELb0ELb0ELb1ELb0ELb0EEENS1_21CollectiveEpilogueFwdINS6_IJSA_NS7_ILi512EEESA_EEES9_SC_SE_Li256ELb1ELb1ELb0ELb0EEENS1_36VarlenDynamicPersistentTileSchedulerILi64ELi64ELi256ELi128ELb0ELb1ELb1ELb1ELb0ELb1EEEEEEEEEvNT_6ParamsE,@"STO_CUDA_ENTRY STV_DEFAULT"
_ZN7cutlass13device_kernelIN5flash11enable_sm90INS1_16FlashAttnFwdSm90INS1_25CollectiveMainloopFwdSm90ILi2EN4cute5tupleIJNS5_1CILi1EEES8_S8_EEENS6_IJNS7_ILi64EEESA_SA_EEELi512ENS_6half_tEfNS_4arch4Sm90ELb0ELb1ELb0ELb1ELb1ELb1ELb0ELb0ELb0ELb1ELb0ELb0EEENS1_21CollectiveEpilogueFwdINS6_IJSA_NS7_ILi512EEESA_EEES9_SC_SE_Li256ELb1ELb1ELb0ELb0EEENS1_36VarlenDynamicPersistentTileSchedulerILi64ELi64ELi256ELi128ELb0ELb1ELb1ELb1ELb0ELb1EEEEEEEEEvNT_6ParamsE:
[----:B------:R-:W-:Y:S01]  /*0000*/  LDC R1, c[0x0][0x37c] ;  /* 0x0000df00ff017b82 */ /* 0x000fe20000000800 */
[----:B------:R-:W-:Y:S05]  /*0010*/  EXIT ;  /* 0x000000000000794d */ /* 0x000fea0003800000 */
.L_x_9:
        /* <DEDUP_REMOVED lines=14> */
.L_x_27:


//--------------------- .text._ZN7cutlass13device_kernelIN5flash11enable_sm90INS1_16FlashAttnFwdSm90INS1_25CollectiveMainloopFwdSm90ILi2EN4cute5tupleIJNS5_1CILi1EEES8_S8_EEENS6_IJNS7_ILi64EEESA_SA_EEELi512ENS_6half_tEfNS_4arch4Sm90ELb0ELb1ELb0ELb1ELb1ELb0ELb1ELb0ELb0ELb1ELb0ELb0EEENS1_21CollectiveEpilogueFwdINS6_IJSA_NS7_ILi512EEESA_EEES9_SC_SE_Li256ELb1ELb1ELb0ELb0EEENS1_36VarlenDynamicPersistentTileSchedulerILi64ELi64ELi256ELi128ELb0ELb1ELb1ELb1ELb0ELb1EEEEEEEEEvNT_6ParamsE --------------------------
	.section	.text._ZN7cutlass13device_kernelIN5flash11enable_sm90INS1_16FlashAttnFwdSm90INS1_25CollectiveMainloopFwdSm90ILi2EN4cute5tupleIJNS5_1CILi1EEES8_S8_EEENS6_IJNS7_ILi64EEESA_SA_EEELi512ENS_6half_tEfNS_4arch4Sm90ELb0ELb1ELb0ELb1ELb1ELb0ELb1ELb0ELb0ELb1ELb0ELb0EEENS1_21CollectiveEpilogueFwdINS6_IJSA_NS7_ILi512EEESA_EEES9_SC_SE_Li256ELb1ELb1ELb0ELb0EEENS1_36VarlenDynamicPersistentTileSchedulerILi64ELi64ELi256ELi128ELb0ELb1ELb1ELb1ELb0ELb1EEEEEEEEEvNT_6ParamsE,"ax",@progbits
	.align	128
.text._ZN7cutlass13device_kernelIN5flash11enable_sm90INS1_16FlashAttnFwdSm90INS1_25CollectiveMainloopFwdSm90ILi2EN4cute5tupleIJNS5_1CILi1EEES8_S8_EEENS6_IJNS7_ILi64EEESA_SA_EEELi512ENS_6half_tEfNS_4arch4Sm90ELb0ELb1ELb0ELb1ELb1ELb0ELb1ELb0ELb0ELb1ELb0ELb0EEENS1_21CollectiveEpilogueFwdINS6_IJSA_NS7_ILi512EEESA_EEES9_SC_SE_Li256ELb1ELb1ELb0ELb0EEENS1_36VarlenDynamicPersistentTileSchedulerILi64ELi64ELi256ELi128ELb0ELb1ELb1ELb1ELb0ELb1EEEEEEEEEvNT_6ParamsE:
        .type           _ZN7cutlass13device_kernelIN5flash11enable_sm90INS1_16FlashAttnFwdSm90INS1_25CollectiveMainloopFwdSm90ILi2EN4cute5tupleIJNS5_1CILi1EEES8_S8_EEENS6_IJNS7_ILi64EEESA_SA_EEELi512ENS_6half_tEfNS_4arch4Sm90ELb0ELb1ELb0ELb1ELb1ELb0ELb1ELb0ELb0ELb1ELb0ELb0EEENS1_21CollectiveEpilogueFwdINS6_IJSA_NS7_ILi512EEESA_EEES9_SC_SE_Li256ELb1ELb1ELb0ELb0EEENS1_36VarlenDynamicPersistentTileSchedulerILi64ELi64ELi256ELi128ELb0ELb1ELb1ELb1ELb0ELb1EEEEEEEEEvNT_6ParamsE,@function
        .size           _ZN7cutlass13device_kernelIN5flash11enable_sm90INS1_16FlashAttnFwdSm90INS1_25CollectiveMainloopFwdSm90ILi2EN4cute5tupleIJNS5_1CILi1EEES8_S8_EEENS6_IJNS7_ILi64EEESA_SA_EEELi512ENS_6half_tEfNS_4arch4Sm90ELb0ELb1ELb0ELb1ELb1ELb0ELb1ELb0ELb0ELb1ELb0ELb0EEENS1_21CollectiveEpilogueFwdINS6_IJSA_NS7_ILi512EEESA_EEES9_SC_SE_Li256ELb1ELb1ELb0ELb0EEENS1_36VarlenDynamicPersistentTileSchedulerILi64ELi64ELi256ELi128ELb0ELb1ELb1ELb1ELb0ELb1EEEEEEEEEvNT_6ParamsE,(.L_x_28 - _ZN7cutlass13device_kernelIN5flash11enable_sm90INS1_16FlashAttnFwdSm90INS1_25CollectiveMainloopFwdSm90ILi2EN4cute5tupleIJNS5_1CILi1EEES8_S8_EEENS6_IJNS7_ILi64EEESA_SA_EEELi512ENS_6half_tEfNS_4arch4Sm90ELb0ELb1ELb0ELb1ELb1ELb0ELb1ELb0ELb0ELb1ELb0ELb0EEENS1_21CollectiveEpilogueFwdINS6_IJSA_NS7_ILi512EEESA_EEES9_SC_SE_Li256ELb1ELb1ELb0ELb0EEENS1_36VarlenDynamicPersistentTileSchedulerILi64ELi64ELi256ELi128ELb0ELb1ELb1ELb1ELb0ELb1EEEEEEEEEvNT_6ParamsE)
        .other          _ZN7cutlass13device_kernelIN5flash11enable_sm90INS1_16FlashAttnFwdSm90INS1_25CollectiveMainloopFwdSm90ILi2EN4cute5tupleIJNS5_1CILi1EEES8_S8_EEENS6_IJNS7_ILi64EEESA_SA_EEELi512ENS_6half_tEfNS_4arch4Sm90ELb0ELb1ELb0ELb1ELb1ELb0ELb1ELb0ELb0ELb1ELb0ELb0EEENS1_21CollectiveEpilogueFwdINS6_IJSA_NS7_ILi512EEESA_EEES9_SC_SE_Li256ELb1ELb1ELb0ELb0EEENS1_36VarlenDynamicPersistentTileSchedulerILi64ELi64ELi256ELi128ELb0ELb1ELb1ELb1ELb0ELb1EEEEEEEEEvNT_6ParamsE,@"STO_CUDA_ENTRY STV_DEFAULT"
_ZN7cutlass13device_kernelIN5flash11enable_sm90INS1_16FlashAttnFwdSm90INS1_25CollectiveMainloopFwdSm90ILi2EN4cute5tupleIJNS5_1CILi1EEES8_S8_EEENS6_IJNS7_ILi64EEESA_SA_EEELi512ENS_6half_tEfNS_4arch4Sm90ELb0ELb1ELb0ELb1ELb1ELb0ELb1ELb0ELb0ELb1ELb0ELb0EEENS1_21CollectiveEpilogueFwdINS6_IJSA_NS7_ILi512EEESA_EEES9_SC_SE_Li256ELb1ELb1ELb0ELb0EEENS1_36VarlenDynamicPersistentTileSchedulerILi64ELi64ELi256ELi128ELb0ELb1ELb1ELb1ELb0ELb1EEEEEEEEEvNT_6ParamsE:
[----:B------:R-:W-:Y:S01]  /*0000*/  LDC R1, c[0x0][0x37c] ;  /* 0x0000df00ff017b82 */ /* 0x000fe20000000800 */
[----:B------:R-:W-:Y:S05]  /*0010*/  EXIT ;  /* 0x000000000000794d */ /* 0x000fea0003800000 */
.L_x_10:
        /* <DEDUP_REMOVED lines=14> */
.L_x_28:


//--------------------- .text._ZN7cutlass13device_kernelIN5flash11enable_sm90INS1_16FlashAttnFwdSm90INS1_25CollectiveMainloopFwdSm90ILi2EN4cute5tupleIJNS5_1CILi1EEES8_S8_EEENS6_IJNS7_ILi64EEESA_SA_EEELi512ENS_6half_tEfNS_4arch4Sm90ELb0ELb1ELb0ELb1ELb1ELb1ELb1ELb0ELb0ELb1ELb0ELb0EEENS1_21CollectiveEpilogueFwdINS6_IJSA_NS7_ILi512EEESA_EEES9_SC_SE_Li256ELb1ELb1ELb0ELb0EEENS1_36VarlenDynamicPersistentTileSchedulerILi64ELi64ELi256ELi128ELb0ELb1ELb1ELb1ELb0ELb1EEEEEEEEEvNT_6ParamsE --------------------------
	.section	.text._ZN7cutlass13device_kernelIN5flash11enable_sm90INS1_16FlashAttnFwdSm90INS1_25CollectiveMainloopFwdSm90ILi2EN4cute5tupleIJNS5_1CILi1EEES8_S8_EEENS6_IJNS7_ILi64EEESA_SA_EEELi512ENS_6half_tEfNS_4arch4Sm90ELb0ELb1ELb0ELb1ELb1ELb1ELb1ELb0ELb0ELb1ELb0ELb0EEENS1_21CollectiveEpilogueFwdINS6_IJSA_NS7_ILi512EEESA_EEES9_SC_SE_Li256ELb1ELb1ELb0ELb0EEENS1_36VarlenDynamicPersistentTileSchedulerILi64ELi64ELi256ELi128ELb0ELb1ELb1ELb1ELb0ELb1EEEEEEEEEvNT_6ParamsE,"ax",@progbits
	.align	128
.text._ZN7cutlass13device_kernelIN5flash11enable_sm90INS1_16FlashAttnFwdSm90INS1_25CollectiveMainloopFwdSm90ILi2EN4cute5tupleIJNS5_1CILi1EEES8_S8_EEENS6_IJNS7_ILi64EEESA_SA_EEELi512ENS_6half_tEfNS_4arch4Sm90ELb0ELb1ELb0ELb1ELb1ELb1ELb1ELb0ELb0ELb1ELb0ELb0EEENS1_21CollectiveEpilogueFwdINS6_IJSA_NS7_ILi512EEESA_EEES9_SC_SE_Li256ELb1ELb1ELb0ELb0EEENS1_36VarlenDynamicPersistentTileSchedulerILi64ELi64ELi256ELi128ELb0ELb1ELb1ELb1ELb0ELb1EEEEEEEEEvNT_6ParamsE:
        .type           _ZN7cutlass13device_kernelIN5flash11enable_sm90INS1_16FlashAttnFwdSm90INS1_25CollectiveMainloopFwdSm90ILi2EN4cute5tupleIJNS5_1CILi1EEES8_S8_EEENS6_IJNS7_ILi64EEESA_SA_EEELi512ENS_6half_tEfNS_4arch4Sm90ELb0ELb1ELb0ELb1ELb1ELb1ELb1ELb0ELb0ELb1ELb0ELb0EEENS1_21CollectiveEpilogueFwdINS6_IJSA_NS7_ILi512EEESA_EEES9_SC_SE_Li256ELb1ELb1ELb0ELb0EEENS1_36VarlenDynamicPersistentTileSchedulerILi64ELi64ELi256ELi128ELb0ELb1ELb1ELb1ELb0ELb1EEEEEEEEEvNT_6ParamsE,@function
        .size           _ZN7cutlass13device_kernelIN5flash11enable_sm90INS1_16FlashAttnFwdSm90INS1_25CollectiveMainloopFwdSm90ILi2EN4cute5tupleIJNS5_1CILi1EEES8_S8_EEENS6_IJNS7_ILi64EEESA_SA_EEELi512ENS_6half_tEfNS_4arch4Sm90ELb0ELb1ELb0ELb1ELb1ELb1ELb1ELb0ELb0ELb1ELb0ELb0EEENS1_21CollectiveEpilogueFwdINS6_IJSA_NS7_ILi512EEESA_EEES9_SC_SE_Li256ELb1ELb1ELb0ELb0EEENS1_36VarlenDynamicPersistentTileSchedulerILi64ELi64ELi256ELi128ELb0ELb1ELb1ELb1ELb0ELb1EEEEEEEEEvNT_6ParamsE,(.L_x_29 - _ZN7cutlass13device_kernelIN5flash11enable_sm90INS1_16FlashAttnFwdSm90INS1_25CollectiveMainloopFwdSm90ILi2EN4cute5tupleIJNS5_1CILi1EEES8_S8_EEENS6_IJNS7_ILi64EEESA_SA_EEELi512ENS_6half_tEfNS_4arch4Sm90ELb0ELb1ELb0ELb1ELb1ELb1ELb1ELb0ELb0ELb1ELb0ELb0EEENS1_21CollectiveEpilogueFwdINS6_IJSA_NS7_ILi512EEESA_EEES9_SC_SE_Li256ELb1ELb1ELb0ELb0EEENS1_36VarlenDynamicPersistentTileSchedulerILi64ELi64ELi256ELi128ELb0ELb1ELb1ELb1ELb0ELb1EEEEEEEEEvNT_6ParamsE)
        .other          _ZN7cutlass13device_kernelIN5flash11enable_sm90INS1_16FlashAttnFwdSm90INS1_25CollectiveMainloopFwdSm90ILi2EN4cute5tupleIJNS5_1CILi1EEES8_S8_EEENS6_IJNS7_ILi64EEESA_SA_EEELi512ENS_6half_tEfNS_4arch4Sm90ELb0ELb1ELb0ELb1ELb1ELb1ELb1ELb0ELb0ELb1ELb0ELb0EEENS1_21CollectiveEpilogueFwdINS6_IJSA_NS7_ILi512EEESA_EEES9_SC_SE_Li256ELb1ELb1ELb0ELb0EEENS1_36VarlenDynamicPersistentTileSchedulerILi64ELi64ELi256ELi128ELb0ELb1ELb1ELb1ELb0ELb1EEEEEEEEEvNT_6ParamsE,@"STO_CUDA_ENTRY STV_DEFAULT"
_ZN7cutlass13device_kernelIN5flash11enable_sm90INS1_16FlashAttnFwdSm90INS1_25CollectiveMainloopFwdSm90ILi2EN4cute5tupleIJNS5_1CILi1EEES8_S8_EEENS6_IJNS7_ILi64EEESA_SA_EEELi512ENS_6half_tEfNS_4arch4Sm90ELb0ELb1ELb0ELb1ELb1ELb1ELb1ELb0ELb0ELb1ELb0ELb0EEENS1_21CollectiveEpilogueFwdINS6_IJSA_NS7_ILi512EEESA_EEES9_SC_SE_Li256ELb1ELb1ELb0ELb0EEENS1_36VarlenDynamicPersistentTileSchedulerILi64ELi64ELi256ELi128ELb0ELb1ELb1ELb1ELb0ELb1EEEEEEEEEvNT_6ParamsE:
[----:B------:R-:W-:Y:S01]  /*0000*/  LDC R1, c[0x0][0x37c] ;  /* 0x0000df00ff017b82 */ /* 0x000fe20000000800 */
[----:B------:R-:W-:Y:S05]  /*0010*/  EXIT ;  /* 0x000000000000794d */ /* 0x000fea0003800000 */
.L_x_11:
        /* <DEDUP_REMOVED lines=14> */
.L_x_29:


//--------------------- .text._ZN7cutlass13device_kernelIN5flash11enable_sm90INS1_16FlashAttnFwdSm90INS1_25CollectiveMainloopFwdSm90ILi2EN4cute5tupleIJNS5_1CILi1EEES8_S8_EEENS6_IJNS7_ILi64EEESA_SA_EEELi512ENS_6half_tEfNS_4arch4Sm90ELb1ELb0ELb0ELb0ELb1ELb0ELb0ELb0ELb0ELb1ELb0ELb0EEENS1_21CollectiveEpilogueFwdINS6_IJSA_NS7_ILi512EEESA_EEES9_SC_SE_Li256ELb0ELb1ELb0ELb0EEENS1_30DynamicPersistentTileSchedulerILi256ELi128ELb0ELb1ELb1EEEEEEEEEvNT_6ParamsE --------------------------
	.section	.text._ZN7cutlass13device_kernelIN5flash11enable_sm90INS1_16FlashAttnFwdSm90INS1_25CollectiveMainloopFwdSm90ILi2EN4cute5tupleIJNS5_1CILi1EEES8_S8_EEENS6_IJNS7_ILi64EEESA_SA_EEELi512ENS_6half_tEfNS_4arch4Sm90ELb1ELb0ELb0ELb0ELb1ELb0ELb0ELb0ELb0ELb1ELb0ELb0EEENS1_21CollectiveEpilogueFwdINS6_IJSA_NS7_ILi512EEESA_EEES9_SC_SE_Li256ELb0ELb1ELb0ELb0EEENS1_30DynamicPersistentTileSchedulerILi256ELi128ELb0ELb1ELb1EEEEEEEEEvNT_6ParamsE,"ax",@progbits
	.align	128
.text._ZN7cutlass13device_kernelIN5flash11enable_sm90INS1_16FlashAttnFwdSm90INS1_25CollectiveMainloopFwdSm90ILi2EN4cute5tupleIJNS5_1CILi1EEES8_S8_EEENS6_IJNS7_ILi64EEESA_SA_EEELi512ENS_6half_tEfNS_4arch4Sm90ELb1ELb0ELb0ELb0ELb1ELb0ELb0ELb0ELb0ELb1ELb0ELb0EEENS1_21CollectiveEpilogueFwdINS6_IJSA_NS7_ILi512EEESA_EEES9_SC_SE_Li256ELb0ELb1ELb0ELb0EEENS1_30DynamicPersistentTileSchedulerILi256ELi128ELb0ELb1ELb1EEEEEEEEEvNT_6ParamsE:
        .type           _ZN7cutlass13device_kernelIN5flash11enable_sm90INS1_16FlashAttnFwdSm90INS1_25CollectiveMainloopFwdSm90ILi2EN4cute5tupleIJNS5_1CILi1EEES8_S8_EEENS6_IJNS7_ILi64EEESA_SA_EEELi512ENS_6half_tEfNS_4arch4Sm90ELb1ELb0ELb0ELb0ELb1ELb0ELb0ELb0ELb0ELb1ELb0ELb0EEENS1_21CollectiveEpilogueFwdINS6_IJSA_NS7_ILi512EEESA_EEES9_SC_SE_Li256ELb0ELb1ELb0ELb0EEENS1_30DynamicPersistentTileSchedulerILi256ELi128ELb0ELb1ELb1EEEEEEEEEvNT_6ParamsE,@function
        .size           _ZN7cutlass13device_kernelIN5flash11enable_sm90INS1_16FlashAttnFwdSm90INS1_25CollectiveMainloopFwdSm90ILi2EN4cute5tupleIJNS5_1CILi1EEES8_S8_EEENS6_IJNS7_ILi64EEESA_SA_EEELi512ENS_6half_tEfNS_4arch4Sm90ELb1ELb0ELb0ELb0ELb1ELb0ELb0ELb0ELb0ELb1ELb0ELb0EEENS1_21CollectiveEpilogueFwdINS6_IJSA_NS7_ILi512EEESA_EEES9_SC_SE_Li256ELb0ELb1ELb0ELb0EEENS1_30DynamicPersistentTileSchedulerILi256ELi128ELb0ELb1ELb1EEEEEEEEEvNT_6ParamsE,(.L_x_30 - _ZN7cutlass13device_kernelIN5flash11enable_sm90INS1_16FlashAttnFwdSm90INS1_25CollectiveMainloopFwdSm90ILi2EN4cute5tupleIJNS5_1CILi1EEES8_S8_EEENS6_IJNS7_ILi64EEESA_SA_EEELi512ENS_6half_tEfNS_4arch4Sm90ELb1ELb0ELb0ELb0ELb1ELb0ELb0ELb0ELb0ELb1ELb0ELb0EEENS1_21CollectiveEpilogueFwdINS6_IJSA_NS7_ILi512EEESA_EEES9_SC_SE_Li256ELb0ELb1ELb0ELb0EEENS1_30DynamicPersistentTileSchedulerILi256ELi128ELb0ELb1ELb1EEEEEEEEEvNT_6ParamsE)
        .other          _ZN7cutlass13device_kernelIN5flash11enable_sm90INS1_16FlashAttnFwdSm90INS1_25CollectiveMainloopFwdSm90ILi2EN4cute5tupleIJNS5_1CILi1EEES8_S8_EEENS6_IJNS7_ILi64EEESA_SA_EEELi512ENS_6half_tEfNS_4arch4Sm90ELb1ELb0ELb0ELb0ELb1ELb0ELb0ELb0ELb0ELb1ELb0ELb0EEENS1_21CollectiveEpilogueFwdINS6_IJSA_NS7_ILi512EEESA_EEES9_SC_SE_Li256ELb0ELb1ELb0ELb0EEENS1_30DynamicPersistentTileSchedulerILi256ELi128ELb0ELb1ELb1EEEEEEEEEvNT_6ParamsE,@"STO_CUDA_ENTRY STV_DEFAULT"
_ZN7cutlass13device_kernelIN5flash11enable_sm90INS1_16FlashAttnFwdSm90INS1_25CollectiveMainloopFwdSm90ILi2EN4cute5tupleIJNS5_1CILi1EEES8_S8_EEENS6_IJNS7_ILi64EEESA_SA_EEELi512ENS_6half_tEfNS_4arch4Sm90ELb1ELb0ELb0ELb0ELb1ELb0ELb0ELb0ELb0ELb1ELb0ELb0EEENS1_21CollectiveEpilogueFwdINS6_IJSA_NS7_ILi512EEESA_EEES9_SC_SE_Li256ELb0ELb1ELb0ELb0EEENS1_30DynamicPersistentTileSchedulerILi256ELi128ELb0ELb1ELb1EEEEEEEEEvNT_6ParamsE:
[----:B------:R-:W-:Y:S01]  /*0000*/  LDC R1, c[0x0][0x37c] ;  /* 0x0000df00ff017b82 */ /* 0x000fe20000000800 */
[----:B------:R-:W-:Y:S05]  /*0010*/  EXIT ;  /* 0x000000000000794d */ /* 0x000fea0003800000 */
.L_x_12:
        /* <DEDUP_REMOVED lines=14> */
.L_x_30:


//--------------------- .text._ZN7cutlass13device_kernelIN5flash11enable_sm90INS1_16FlashAttnFwdSm90INS1_25CollectiveMainloopFwdSm90ILi2EN4cute5tupleIJNS5_1CILi1EEES8_S8_EEENS6_IJNS7_ILi64EEESA_SA_EEELi512ENS_6half_tEfNS_4arch4Sm90ELb1ELb0ELb0ELb0ELb1ELb0ELb1ELb0ELb0ELb1ELb0ELb0EEENS1_21CollectiveEpilogueFwdINS6_IJSA_NS7_ILi512EEESA_EEES9_SC_SE_Li256ELb0ELb1ELb0ELb0EEENS1_30DynamicPersistentTileSchedulerILi256ELi128ELb0ELb1ELb1EEEEEEEEEvNT_6ParamsE --------------------------
	.section	.text._ZN7cutlass13device_kernelIN5flash11enable_sm90INS1_16FlashAttnFwdSm90INS1_25CollectiveMainloopFwdSm90ILi2EN4cute5tupleIJNS5_1CILi1EEES8_S8_EEENS6_IJNS7_ILi64EEESA_SA_EEELi512ENS_6half_tEfNS_4arch4Sm90ELb1ELb0ELb0ELb0ELb1ELb0ELb1ELb0ELb0ELb1ELb0ELb0EEENS1_21CollectiveEpilogueFwdINS6_IJSA_NS7_ILi512EEESA_EEES9_SC_SE_Li256ELb0ELb1ELb0ELb0EEENS1_30DynamicPersistentTileSchedulerILi256ELi128ELb0ELb1ELb1EEEEEEEEEvNT_6ParamsE,"ax",@progbits
	.align	128
.text._ZN7cutlass13device_kernelIN5flash11enable_sm90INS1_16FlashAttnFwdSm90INS1_25CollectiveMainloopFwdSm90ILi2EN4cute5tupleIJNS5_1CILi1EEES8_S8_EEENS6_IJNS7_ILi64EEESA_SA_EEELi512ENS_6half_tEfNS_4arch4Sm90ELb1ELb0ELb0ELb0ELb1ELb0ELb1ELb0ELb0ELb1ELb0ELb0EEENS1_21CollectiveEpilogueFwdINS6_IJSA_NS7_ILi512EEESA_EEES9_SC_SE_Li256ELb0ELb1ELb0ELb0EEENS1_30DynamicPersistentTileSchedulerILi256ELi128ELb0ELb1ELb1EEEEEEEEEvNT_6ParamsE:
        .type           _ZN7cutlass13device_kernelIN5flash11enable_sm90INS1_16FlashAttnFwdSm90INS1_25CollectiveMainloopFwdSm90ILi2EN4cute5tupleIJNS5_1CILi1EEES8_S8_EEENS6_IJNS7_ILi64EEESA_SA_EEELi512ENS_6half_tEfNS_4arch4Sm90ELb1ELb0ELb0ELb0ELb1ELb0ELb1ELb0ELb0ELb1ELb0ELb0EEENS1_21CollectiveEpilogueFwdINS6_IJSA_NS7_ILi512EEESA_EEES9_SC_SE_Li256ELb0ELb1ELb0ELb0EEENS1_30DynamicPersistentTileSchedulerILi256ELi128ELb0ELb1ELb1EEEEEEEEEvNT_6ParamsE,@function
        .size           _ZN7cutlass13device_kernelIN5flash11enable_sm90INS1_16FlashAttnFwdSm90INS1_25CollectiveMainloopFwdSm90ILi2EN4cute5tupleIJNS5_1CILi1EEES8_S8_EEENS6_IJNS7_ILi64EEESA_SA_EEELi512ENS_6half_tEfNS_4arch4Sm90ELb1ELb0ELb0ELb0ELb1ELb0ELb1ELb0ELb0ELb1ELb0ELb0EEENS1_21CollectiveEpilogueFwdINS6_IJSA_NS7_ILi512EEESA_EEES9_SC_SE_Li256ELb0ELb1ELb0ELb0EEENS1_30DynamicPersistentTileSchedulerILi256ELi128ELb0ELb1ELb1EEEEEEEEEvNT_6ParamsE,(.L_x_31 - _ZN7cutlass13device_kernelIN5flash11enable_sm90INS1_16FlashAttnFwdSm90INS1_25CollectiveMainloopFwdSm90ILi2EN4cute5tupleIJNS5_1CILi1EEES8_S8_EEENS6_IJNS7_ILi64EEESA_SA_EEELi512ENS_6half_tEfNS_4arch4Sm90ELb1ELb0ELb0ELb0ELb1ELb0ELb1ELb0ELb0ELb1ELb0ELb0EEENS1_21CollectiveEpilogueFwdINS6_IJSA_NS7_ILi512EEESA_EEES9_SC_SE_Li256ELb0ELb1ELb0ELb0EEENS1_30DynamicPersistentTileSchedulerILi256ELi128ELb0ELb1ELb1EEEEEEEEEvNT_6ParamsE)
        .other          _ZN7cutlass13device_kernelIN5flash11enable_sm90INS1_16FlashAttnFwdSm90INS1_25CollectiveMainloopFwdSm90ILi2EN4cute5tupleIJNS5_1CILi1EEES8_S8_EEENS6_IJNS7_ILi64EEESA_SA_EEELi512ENS_6half_tEfNS_4arch4Sm90ELb1ELb0ELb0ELb0ELb1ELb0ELb1ELb0ELb0ELb1ELb0ELb0EEENS1_21CollectiveEpilogueFwdINS6_IJSA_NS7_ILi512EEESA_EEES9_SC_SE_Li256ELb0ELb1ELb0ELb0EEENS1_30DynamicPersistentTileSchedulerILi256ELi128ELb0ELb1ELb1EEEEEEEEEvNT_6ParamsE,@"STO_CUDA_ENTRY STV_DEFAULT"
_ZN7cutlass13device_kernelIN5flash11enable_sm90INS1_16FlashAttnFwdSm90INS1_25CollectiveMainloopFwdSm90ILi2EN4cute5tupleIJNS5_1CILi1EEES8_S8_EEENS6_IJNS7_ILi64EEESA_SA_EEELi512ENS_6half_tEfNS_4arch4Sm90ELb1ELb0ELb0ELb0ELb1ELb0ELb1ELb0ELb0ELb1ELb0ELb0EEENS1_21CollectiveEpilogueFwdINS6_IJSA_NS7_ILi512EEESA_EEES9_SC_SE_Li256ELb0ELb1ELb0ELb0EEENS1_30DynamicPersistentTileSchedulerILi256ELi128ELb0ELb1ELb1EEEEEEEEEvNT_6ParamsE:
[----:B------:R-:W-:Y:S01]  /*0000*/  LDC R1, c[0x0][0x37c] ;  /* 0x0000df00ff017b82 */ /* 0x000fe20000000800 */
[----:B------:R-:W-:Y:S05]  /*0010*/  EXIT ;  /* 0x000000000000794d */ /* 0x000fea0003800000 */
.L_x_13:
        /* <DEDUP_REMOVED lines=14> */
.L_x_31:


//--------------------- .text._ZN7cutlass13device_kernelIN5flash11enable_sm90INS1_16FlashAttnFwdSm90INS1_25CollectiveMainloopFwdSm90ILi2EN4cute5tupleIJNS5_1CILi1EEES8_S8_EEENS6_IJNS7_ILi64EEESA_SA_EEELi512ENS_6half_tEfNS_4arch4Sm90ELb1ELb0ELb0ELb1ELb1ELb0ELb0ELb0ELb0ELb1ELb0ELb0EEENS1_21CollectiveEpilogueFwdINS6_IJSA_NS7_ILi512EEESA_EEES9_SC_SE_Li256ELb1ELb1ELb0ELb0EEENS1_36VarlenDynamicPersistentTileSchedulerILi64ELi64ELi256ELi128ELb0ELb1ELb1ELb1ELb1ELb1EEEEEEEEEvNT_6ParamsE --------------------------
	.section	.text._ZN7cutlass13device_kernelIN5flash11enable_sm90INS1_16FlashAttnFwdSm90INS1_25CollectiveMainloopFwdSm90ILi2EN4cute5tupleIJNS5_1CILi1EEES8_S8_EEENS6_IJNS7_ILi64EEESA_SA_EEELi512ENS_6half_tEfNS_4arch4Sm90ELb1ELb0ELb0ELb1ELb1ELb0ELb0ELb0ELb0ELb1ELb0ELb0EEENS1_21CollectiveEpilogueFwdINS6_IJSA_NS7_ILi512EEESA_EEES9_SC_SE_Li256ELb1ELb1ELb0ELb0EEENS1_36VarlenDynamicPersistentTileSchedulerILi64ELi64ELi256ELi128ELb0ELb1ELb1ELb1ELb1ELb1EEEEEEEEEvNT_6ParamsE,"ax",@progbits
	.align	128
.text._ZN7cutlass13device_kernelIN5flash11enable_sm90INS1_16FlashAttnFwdSm90INS1_25CollectiveMainloopFwdSm90ILi2EN4cute5tupleIJNS5_1CILi1EEES8_S8_EEENS6_IJNS7_ILi64EEESA_SA_EEELi512ENS_6half_tEfNS_4arch4Sm90ELb1ELb0ELb0ELb1ELb1ELb0ELb0ELb0ELb0ELb1ELb0ELb0EEENS1_21CollectiveEpilogueFwdINS6_IJSA_NS7_ILi512EEESA_EEES9_SC_SE_Li256ELb1ELb1ELb0ELb0EEENS1_36VarlenDynamicPersistentTileSchedulerILi64ELi64ELi256ELi128ELb0ELb1ELb1ELb1ELb1ELb1EEEEEEEEEvNT_6ParamsE:
        .type           _ZN7cutlass13device_kernelIN5flash11enable_sm90INS1_16FlashAttnFwdSm90INS1_25CollectiveMainloopFwdSm90ILi2EN4cute5tupleIJNS5_1CILi1EEES8_S8_EEENS6_IJNS7_ILi64EEESA_SA_EEELi512ENS_6half_tEfNS_4arch4Sm90ELb1ELb0ELb0ELb1ELb1ELb0ELb0ELb0ELb0ELb1ELb0ELb0EEENS1_21CollectiveEpilogueFwdINS6_IJSA_NS7_ILi512EEESA_EEES9_SC_SE_Li256ELb1ELb1ELb0ELb0EEENS1_36VarlenDynamicPersistentTileSchedulerILi64ELi64ELi256ELi128ELb0ELb1ELb1ELb1ELb1ELb1EEEEEEEEEvNT_6ParamsE,@function
        .size           _ZN7cutlass13device_kernelIN5flash11enable_sm90INS1_16FlashAttnFwdSm90INS1_25CollectiveMainloopFwdSm90ILi2EN4cute5tupleIJNS5_1CILi1EEES8_S8_EEENS6_IJNS7_ILi64EEESA_SA_EEELi512ENS_6half_tEfNS_4arch4Sm90ELb1ELb0ELb0ELb1ELb1ELb0ELb0ELb0ELb0ELb1ELb0ELb0EEENS1_21CollectiveEpilogueFwdINS6_IJSA_NS7_ILi512EEESA_EEES9_SC_SE_Li256ELb1ELb1ELb0ELb0EEENS1_36VarlenDynamicPersistentTileSchedulerILi64ELi64ELi256ELi128ELb0ELb1ELb1ELb1ELb1ELb1EEEEEEEEEvNT_6ParamsE,(.L_x_32 - _ZN7cutlass13device_kernelIN5flash11enable_sm90INS1_16FlashAttnFwdSm90INS1_25CollectiveMainloopFwdSm90ILi2EN4cute5tupleIJNS5_1CILi1EEES8_S8_EEENS6_IJNS7_ILi64EEESA_SA_EEELi512ENS_6half_tEfNS_4arch4Sm90ELb1ELb0ELb0ELb1ELb1ELb0ELb0ELb0ELb0ELb1ELb0ELb0EEENS1_21CollectiveEpilogueFwdINS6_IJSA_NS7_ILi512EEESA_EEES9_SC_SE_Li256ELb1ELb1ELb0ELb0EEENS1_36VarlenDynamicPersistentTileSchedulerILi64ELi64ELi256ELi128ELb0ELb1ELb1ELb1ELb1ELb1EEEEEEEEEvNT_6ParamsE)
        .other          _ZN7cutlass13device_kernelIN5flash11enable_sm90INS1_16FlashAttnFwdSm90INS1_25CollectiveMainloopFwdSm90ILi2EN4cute5tupleIJNS5_1CILi1EEES8_S8_EEENS6_IJNS7_ILi64EEESA_SA_EEELi512ENS_6half_tEfNS_4arch4Sm90ELb1ELb0ELb0ELb1ELb1ELb0ELb0ELb0ELb0ELb1ELb0ELb0EEENS1_21CollectiveEpilogueFwdINS6_IJSA_NS7_ILi512EEESA_EEES9_SC_SE_Li256ELb1ELb1ELb0ELb0EEENS1_36VarlenDynamicPersistentTileSchedulerILi64ELi64ELi256ELi128ELb0ELb1ELb1ELb1ELb1ELb1EEEEEEEEEvNT_6ParamsE,@"STO_CUDA_ENTRY STV_DEFAULT"
_ZN7cutlass13device_kernelIN5flash11enable_sm90INS1_16FlashAttnFwdSm90INS1_25CollectiveMainloopFwdSm90ILi2EN4cute5tupleIJNS5_1CILi1EEES8_S8_EEENS6_IJNS7_ILi64EEESA_SA_EEELi512ENS_6half_tEfNS_4arch4Sm90ELb1ELb0ELb0ELb1ELb1ELb0ELb0ELb0ELb0ELb1ELb0ELb0EEENS1_21CollectiveEpilogueFwdINS6_IJSA_NS7_ILi512EEESA_EEES9_SC_SE_Li256ELb1ELb1ELb0ELb0EEENS1_36VarlenDynamicPersistentTileSchedulerILi64ELi64ELi256ELi128ELb0ELb1ELb1ELb1ELb1ELb1EEEEEEEEEvNT_6ParamsE:
[----:B------:R-:W-:Y:S01]  /*0000*/  LDC R1, c[0x0][0x37c] ;  /* 0x0000df00ff017b82 */ /* 0x000fe20000000800 */
[----:B------:R-:W-:Y:S05]  /*0010*/  EXIT ;  /* 0x000000000000794d */ /* 0x000fea0003800000 */
.L_x_14:
        /* <DEDUP_REMOVED lines=14> */
.L_x_32:


//--------------------- .text._ZN7cutlass13device_kernelIN5flash11enable_sm90INS1_16FlashAttnFwdSm90INS1_25CollectiveMainloopFwdSm90ILi2EN4cute5tupleIJNS5_1CILi1EEES8_S8_EEENS6_IJNS7_ILi64EEESA_SA_EEELi512ENS_6half_tEfNS_4arch4Sm90ELb1ELb0ELb0ELb1ELb1ELb1ELb0ELb0ELb0ELb1ELb0ELb0EEENS1_21CollectiveEpilogueFwdINS6_IJSA_NS7_ILi512EEESA_EEES9_SC_SE_Li256ELb1ELb1ELb0ELb0EEENS1_36VarlenDynamicPersistentTileSchedulerILi64ELi64ELi256ELi128ELb0ELb1ELb1ELb1ELb1ELb1EEEEEEEEEvNT_6ParamsE --------------------------
	.section	.text._ZN7cutlass13device_kernelIN5flash11enable_sm90INS1_16FlashAttnFwdSm90INS1_25CollectiveMainloopFwdSm90ILi2EN4cute5tupleIJNS5_1CILi1EEES8_S8_EEENS6_IJNS7_ILi64EEESA_SA_EEELi512ENS_6half_tEfNS_4arch4Sm90ELb1ELb0ELb0ELb1ELb1ELb1ELb0ELb0ELb0ELb1ELb0ELb0EEENS1_21CollectiveEpilogueFwdINS6_IJSA_NS7_ILi512EEESA_EEES9_SC_SE_Li256ELb1ELb1ELb0ELb0EEENS1_36VarlenDynamicPersistentTileSchedulerILi64ELi64ELi256ELi128ELb0ELb1ELb1ELb1ELb1ELb1EEEEEEEEEvNT_6ParamsE,"ax",@progbits
	.align	128
.text._ZN7cutlass13device_kernelIN5flash11enable_sm90INS1_16FlashAttnFwdSm90INS1_25CollectiveMainloopFwdSm90ILi2EN4cute5tupleIJNS5_1CILi1EEES8_S8_EEENS6_IJNS7_ILi64EEESA_SA_EEELi512ENS_6half_tEfNS_4arch4Sm90ELb1ELb0ELb0ELb1ELb1ELb1ELb0ELb0ELb0ELb1ELb0ELb0EEENS1_21CollectiveEpilogueFwdINS6_IJSA_NS7_ILi512EEESA_EEES9_SC_SE_Li256ELb1ELb1ELb0ELb0EEENS1_36VarlenDynamicPersistentTileSchedulerILi64ELi64ELi256ELi128ELb0ELb1ELb1ELb1ELb1ELb1EEEEEEEEEvNT_6ParamsE:
        .type           _ZN7cutlass13device_kernelIN5flash11enable_sm90INS1_16FlashAttnFwdSm90INS1_25CollectiveMainloopFwdSm90ILi2EN4cute5tupleIJNS5_1CILi1EEES8_S8_EEENS6_IJNS7_ILi64EEESA_SA_EEELi512ENS_6half_tEfNS_4arch4Sm90ELb1ELb0ELb0ELb1ELb1ELb1ELb0ELb0ELb0ELb1ELb0ELb0EEENS1_21CollectiveEpilogueFwdINS6_IJSA_NS7_ILi512EEESA_EEES9_SC_SE_Li256ELb1ELb1ELb0ELb0EEENS1_36VarlenDynamicPersistentTileSchedulerILi64ELi64ELi256ELi128ELb0ELb1ELb1ELb1ELb1ELb1EEEEEEEEEvNT_6ParamsE,@function
        .size           _ZN7cutlass13device_kernelIN5flash11enable_sm90INS1_16FlashAttnFwdSm90INS1_25CollectiveMainloopFwdSm90ILi2EN4cute5tupleIJNS5_1CILi1EEES8_S8_EEENS6_IJNS7_ILi64EEESA_SA_EEELi512ENS_6half_tEfNS_4arch4Sm90ELb1ELb0ELb0ELb1ELb1ELb1ELb0ELb0ELb0ELb1ELb0ELb0EEENS1_21CollectiveEpilogueFwdINS6_IJSA_NS7_ILi512EEESA_EEES9_SC_SE_Li256ELb1ELb1ELb0ELb0EEENS1_36VarlenDynamicPersistentTileSchedulerILi64ELi64ELi256ELi128ELb0ELb1ELb1ELb1ELb1ELb1EEEEEEEEEvNT_6ParamsE,(.L_x_33 - _ZN7cutlass13device_kernelIN5flash11enable_sm90INS1_16FlashAttnFwdSm90INS1_25CollectiveMainloopFwdSm90ILi2EN4cute5tupleIJNS5_1CILi1EEES8_S8_EEENS6_IJNS7_ILi64EEESA_SA_EEELi512ENS_6half_tEfNS_4arch4Sm90ELb1ELb0ELb0ELb1ELb1ELb1ELb0ELb0ELb0ELb1ELb0ELb0EEENS1_21CollectiveEpilogueFwdINS6_IJSA_NS7_ILi512EEESA_EEES9_SC_SE_Li256ELb1ELb1ELb0ELb0EEENS1_36VarlenDynamicPersistentTileSchedulerILi64ELi64ELi256ELi128ELb0ELb1ELb1ELb1ELb1ELb1EEEEEEEEEvNT_6ParamsE)
        .other          _ZN7cutlass13device_kernelIN5flash11enable_sm90INS1_16FlashAttnFwdSm90INS1_25CollectiveMainloopFwdSm90ILi2EN4cute5tupleIJNS5_1CILi1EEES8_S8_EEENS6_IJNS7_ILi64EEESA_SA_EEELi512ENS_6half_tEfNS_4arch4Sm90ELb1ELb0ELb0ELb1ELb1ELb1ELb0ELb0ELb0ELb1ELb0ELb0EEENS1_21CollectiveEpilogueFwdINS6_IJSA_NS7_ILi512EEESA_EEES9_SC_SE_Li256ELb1ELb1ELb0ELb0EEENS1_36VarlenDynamicPersistentTileSchedulerILi64ELi64ELi256ELi128ELb0ELb1ELb1ELb1ELb1ELb1EEEEEEEEEvNT_6ParamsE,@"STO_CUDA_ENTRY STV_DEFAULT"
_ZN7cutlass13device_kernelIN5flash11enable_sm90INS1_16FlashAttnFwdSm90INS1_25CollectiveMainloopFwdSm90ILi2EN4cute5tupleIJNS5_1CILi1EEES8_S8_EEENS6_IJNS7_ILi64EEESA_SA_EEELi512ENS_6half_tEfNS_4arch4Sm90ELb1ELb0ELb0ELb1ELb1ELb1ELb0ELb0ELb0ELb1ELb0ELb0EEENS1_21CollectiveEpilogueFwdINS6_IJSA_NS7_ILi512EEESA_EEES9_SC_SE_Li256ELb1ELb1ELb0ELb0EEENS1_36VarlenDynamicPersistentTileSchedulerILi64ELi64ELi256ELi128ELb0ELb1ELb1ELb1ELb1ELb1EEEEEEEEEvNT_6ParamsE:
[----:B------:R-:W-:Y:S01]  /*0000*/  LDC R1, c[0x0][0x37c] ;  /* 0x0000df00ff017b82 */ /* 0x000fe20000000800 */
[----:B------:R-:W-:Y:S05]  /*0010*/  EXIT ;  /* 0x000000000000794d */ /* 0x000fea0003800000 */
.L_x_15:
        /* <DEDUP_REMOVED lines=14> */
.L_x_33:


//--------------------- .text._ZN7cutlass13device_kernelIN5flash11enable_sm90INS1_16FlashAttnFwdSm90INS1_25CollectiveMainloopFwdSm90ILi2EN4cute5tupleIJNS5_1CILi1EEES8_S8_EEENS6_IJNS7_ILi64EEESA_SA_EEELi512ENS_6half_tEfNS_4arch4Sm90ELb1ELb0ELb0ELb1ELb1ELb0ELb1ELb0ELb0ELb1ELb0ELb0EEENS1_21CollectiveEpilogueFwdINS6_IJSA_NS7_ILi512EEESA_EEES9_SC_SE_Li256ELb1ELb1ELb0ELb0EEENS1_36VarlenDynamicPersistentTileSchedulerILi64ELi64ELi256ELi128ELb0ELb1ELb1ELb1ELb1ELb1EEEEEEEEEvNT_6ParamsE --------------------------
	.section	.text._ZN7cutlass13device_kernelIN5flash11enable_sm90INS1_16FlashAttnFwdSm90INS1_25CollectiveMainloopFwdSm90ILi2EN4cute5tupleIJNS5_1CILi1EEES8_S8_EEENS6_IJNS7_ILi64EEESA_SA_EEELi512ENS_6half_tEfNS_4arch4Sm90ELb1ELb0ELb0ELb1ELb1ELb0ELb1ELb0ELb0ELb1ELb0ELb0EEENS1_21CollectiveEpilogueFwdINS6_IJSA_NS7_ILi512EEESA_EEES9_SC_SE_Li256ELb1ELb1ELb0ELb0EEENS1_36VarlenDynamicPersistentTileSchedulerILi64ELi64ELi256ELi128ELb0ELb1ELb1ELb1ELb1ELb1EEEEEEEEEvNT_6ParamsE,"ax",@progbits
	.align	128
.text._ZN7cutlass13device_kernelIN5flash11enable_sm90INS1_16FlashAttnFwdSm90INS1_25CollectiveMainloopFwdSm90ILi2EN4cute5tupleIJNS5_1CILi1EEES8_S8_EEENS6_IJNS7_ILi64EEESA_SA_EEELi512ENS_6half_tEfNS_4arch4Sm90ELb1ELb0ELb0ELb1ELb1ELb0ELb1ELb0ELb0ELb1ELb0ELb0EEENS1_21CollectiveEpilogueFwdINS6_IJSA_NS7_ILi512EEESA_EEES9_SC_SE_Li256ELb1ELb1ELb0ELb0EEENS1_36VarlenDynamicPersistentTileSchedulerILi64ELi64ELi256ELi128ELb0ELb1ELb1ELb1ELb1ELb1EEEEEEEEEvNT_6ParamsE:
        .type           _ZN7cutlass13device_kernelIN5flash11enable_sm90INS1_16FlashAttnFwdSm90INS1_25CollectiveMainloopFwdSm90ILi2EN4cute5tupleIJNS5_1CILi1EEES8_S8_EEENS6_IJNS7_ILi64EEESA_SA_EEELi512ENS_6half_tEfNS_4arch4Sm90ELb1ELb0ELb0ELb1ELb1ELb0ELb1ELb0ELb0ELb1ELb0ELb0EEENS1_21CollectiveEpilogueFwdINS6_IJSA_NS7_ILi512EEESA_EEES9_SC_SE_Li256ELb1ELb1ELb0ELb0EEENS1_36VarlenDynamicPersistentTileSchedulerILi64ELi64ELi256ELi128ELb0ELb1ELb1ELb1ELb1ELb1EEEEEEEEEvNT_6ParamsE,@function
        .size           _ZN7cutlass13device_kernelIN5flash11enable_sm90INS1_16FlashAttnFwdSm90INS1_25CollectiveMainloopFwdSm90ILi2EN4cute5tupleIJNS5_1CILi1EEES8_S8_EEENS6_IJNS7_ILi64EEESA_SA_EEELi512ENS_6half_tEfNS_4arch4Sm90ELb1ELb0ELb0ELb1ELb1ELb0ELb1ELb0ELb0ELb1ELb0ELb0EEENS1_21CollectiveEpilogueFwdINS6_IJSA_NS7_ILi512EEESA_EEES9_SC_SE_Li256ELb1ELb1ELb0ELb0EEENS1_36VarlenDynamicPersistentTileSchedulerILi64ELi64ELi256ELi128ELb0ELb1ELb1ELb1ELb1ELb1EEEEEEEEEvNT_6ParamsE,(.L_x_34 - _ZN7cutlass13device_kernelIN5flash11enable_sm90INS1_16FlashAttnFwdSm90INS1_25CollectiveMainloopFwdSm90ILi2EN4cute5tupleIJNS5_1CILi1EEES8_S8_EEENS6_IJNS7_ILi64EEESA_SA_EEELi512ENS_6half_tEfNS_4arch4Sm90ELb1ELb0ELb0ELb1ELb1ELb0ELb1ELb0ELb0ELb1ELb0ELb0EEENS1_21CollectiveEpilogueFwdINS6_IJSA_NS7_ILi512EEESA_EEES9_SC_SE_Li256ELb1ELb1ELb0ELb0EEENS1_36VarlenDynamicPersistentTileSchedulerILi64ELi64ELi256ELi128ELb0ELb1ELb1ELb1ELb1ELb1EEEEEEEEEvNT_6ParamsE)
        .other          _ZN7cutlass13device_kernelIN5flash11enable_sm90INS1_16FlashAttnFwdSm90INS1_25CollectiveMainloopFwdSm90ILi2EN4cute5tupleIJNS5_1CILi1EEES8_S8_EEENS6_IJNS7_ILi64EEESA_SA_EEELi512ENS_6half_tEfNS_4arch4Sm90ELb1ELb0ELb0ELb1ELb1ELb0ELb1ELb0ELb0ELb1ELb0ELb0EEENS1_21CollectiveEpilogueFwdINS6_IJSA_NS7_ILi512EEESA_EEES9_SC_SE_Li256ELb1ELb1ELb0ELb0EEENS1_36VarlenDynamicPersistentTileSchedulerILi64ELi64ELi256ELi128ELb0ELb1ELb1ELb1ELb1ELb1EEEEEEEEEvNT_6ParamsE,@"STO_CUDA_ENTRY STV_DEFAULT"
_ZN7cutlass13device_kernelIN5flash11enable_sm90INS1_16FlashAttnFwdSm90INS1_25CollectiveMainloopFwdSm90ILi2EN4cute5tupleIJNS5_1CILi1EEES8_S8_EEENS6_IJNS7_ILi64EEESA_SA_EEELi512ENS_6half_tEfNS_4arch4Sm90ELb1ELb0ELb0ELb1ELb1ELb0ELb1ELb0ELb0ELb1ELb0ELb0EEENS1_21CollectiveEpilogueFwdINS6_IJSA_NS7_ILi512EEESA_EEES9_SC_SE_Li256ELb1ELb1ELb0ELb0EEENS1_36VarlenDynamicPersistentTileSchedulerILi64ELi64ELi256ELi128ELb0ELb1ELb1ELb1ELb1ELb1EEEEEEEEEvNT_6ParamsE:
[----:B------:R-:W-:Y:S01]  /*0000*/  LDC R1, c[0x0][0x37c] ;  /* 0x0000df00ff017b82 */ /* 0x000fe20000000800 */
[----:B------:R-:W-:Y:S05]  /*0010*/  EXIT ;  /* 0x000000000000794d */ /* 0x000fea0003800000 */
.L_x_16:
        /* <DEDUP_REMOVED lines=14> */
.L_x_34:


//--------------------- .text._ZN7cutlass13device_kernelIN5flash11enable_sm90INS1_16FlashAttnFwdSm90INS1_25CollectiveMainloopFwdSm90ILi2EN4cute5tupleIJNS5_1CILi1EEES8_S8_EEENS6_IJNS7_ILi64EEESA_SA_EEELi512ENS_6half_tEfNS_4arch4Sm90ELb1ELb0ELb0ELb1ELb1ELb1ELb1ELb0ELb0ELb1ELb0ELb0EEENS1_21CollectiveEpilogueFwdINS6_IJSA_NS7_ILi512EEESA_EEES9_SC_SE_Li256ELb1ELb1ELb0ELb0EEENS1_36VarlenDynamicPersistentTileSchedulerILi64ELi64ELi256ELi128ELb0ELb1ELb1ELb1ELb1ELb1EEEEEEEEEvNT_6ParamsE --------------------------
	.section	.text._ZN7cutlass13device_kernelIN5flash11enable_sm90INS1_16FlashAttnFwdSm90INS1_25CollectiveMainloopFwdSm90ILi2EN4cute5tupleIJNS5_1CILi1EEES8_S8_EEENS6_IJNS7_ILi64EEESA_SA_EEELi512ENS_6half_tEfNS_4arch4Sm90ELb1ELb0ELb0ELb1ELb1ELb1ELb1ELb0ELb0ELb1ELb0ELb0EEENS1_21CollectiveEpilogueFwdINS6_IJSA_NS7_ILi512EEESA_EEES9_SC_SE_Li256ELb1ELb1ELb0ELb0EEENS1_36VarlenDynamicPersistentTileSchedulerILi64ELi64ELi256ELi128ELb0ELb1ELb1ELb1ELb1ELb1EEEEEEEEEvNT_6ParamsE,"ax",@progbits
	.align	128
.text._ZN7cutlass13device_kernelIN5flash11enable_sm90INS1_16FlashAttnFwdSm90INS1_25CollectiveMainloopFwdSm90ILi2EN4cute5tupleIJNS5_1CILi1EEES8_S8_EEENS6_IJNS7_ILi64EEESA_SA_EEELi512ENS_6half_tEfNS_4arch4Sm90ELb1ELb0ELb0ELb1ELb1ELb1ELb1ELb0ELb0ELb1ELb0ELb0EEENS1_21CollectiveEpilogueFwdINS6_IJSA_NS7_ILi512EEESA_EEES9_SC_SE_Li256ELb1ELb1ELb0ELb0EEENS1_36VarlenDynamicPersistentTileSchedulerILi64ELi64ELi256ELi128ELb0ELb1ELb1ELb1ELb1ELb1EEEEEEEEEvNT_6ParamsE:
        .type           _ZN7cutlass13device_kernelIN5flash11enable_sm90INS1_16FlashAttnFwdSm90INS1_25CollectiveMainloopFwdSm90ILi2EN4cute5tupleIJNS5_1CILi1EEES8_S8_EEENS6_IJNS7_ILi64EEESA_SA_EEELi512ENS_6half_tEfNS_4arch4Sm90ELb1ELb0ELb0ELb1ELb1ELb1ELb1ELb0ELb0ELb1ELb0ELb0EEENS1_21CollectiveEpilogueFwdINS6_IJSA_NS7_ILi512EEESA_EEES9_SC_SE_Li256ELb1ELb1ELb0ELb0EEENS1_36VarlenDynamicPersistentTileSchedulerILi64ELi64ELi256ELi128ELb0ELb1ELb1ELb1ELb1ELb1EEEEEEEEEvNT_6ParamsE,@function
        .size           _ZN7cutlass13device_kernelIN5flash11enable_sm90INS1_16FlashAttnFwdSm90INS1_25CollectiveMainloopFwdSm90ILi2EN4cute5tupleIJNS5_1CILi1EEES8_S8_EEENS6_IJNS7_ILi64EEESA_SA_EEELi512ENS_6half_tEfNS_4arch4Sm90ELb1ELb0ELb0ELb1ELb1ELb1ELb1ELb0ELb0ELb1ELb0ELb0EEENS1_21CollectiveEpilogueFwdINS6_IJSA_NS7_ILi512EEESA_EEES9_SC_SE_Li256ELb1ELb1ELb0ELb0EEENS1_36VarlenDynamicPersistentTileSchedulerILi64ELi64ELi256ELi128ELb0ELb1ELb1ELb1ELb1ELb1EEEEEEEEEvNT_6ParamsE,(.L_x_35 - _ZN7cutlass13device_kernelIN5flash11enable_sm90INS1_16FlashAttnFwdSm90INS1_25CollectiveMainloopFwdSm90ILi2EN4cute5tupleIJNS5_1CILi1EEES8_S8_EEENS6_IJNS7_ILi64EEESA_SA_EEELi512ENS_6half_tEfNS_4arch4Sm90ELb1ELb0ELb0ELb1ELb1ELb1ELb1ELb0ELb0ELb1ELb0ELb0EEENS1_21CollectiveEpilogueFwdINS6_IJSA_NS7_ILi512EEESA_EEES9_SC_SE_Li256ELb1ELb1ELb0ELb0EEENS1_36VarlenDynamicPersistentTileSchedulerILi64ELi64ELi256ELi128ELb0ELb1ELb1ELb1ELb1ELb1EEEEEEEEEvNT_6ParamsE)
        .other          _ZN7cutlass13device_kernelIN5flash11enable_sm90INS1_16FlashAttnFwdSm90INS1_25CollectiveMainloopFwdSm90ILi2EN4cute5tupleIJNS5_1CILi1EEES8_S8_EEENS6_IJNS7_ILi64EEESA_SA_EEELi512ENS_6half_tEfNS_4arch4Sm90ELb1ELb0ELb0ELb1ELb1ELb1ELb1ELb0ELb0ELb1ELb0ELb0EEENS1_21CollectiveEpilogueFwdINS6_IJSA_NS7_ILi512EEESA_EEES9_SC_SE_Li256ELb1ELb1ELb0ELb0EEENS1_36VarlenDynamicPersistentTileSchedulerILi64ELi64ELi256ELi128ELb0ELb1ELb1ELb1ELb1ELb1EEEEEEEEEvNT_6ParamsE,@"STO_CUDA_ENTRY STV_DEFAULT"
_ZN7cutlass13device_kernelIN5flash11enable_sm90INS1_16FlashAttnFwdSm90INS1_25CollectiveMainloopFwdSm90ILi2EN4cute5tupleIJNS5_1CILi1EEES8_S8_EEENS6_IJNS7_ILi64EEESA_SA_EEELi512ENS_6half_tEfNS_4arch4Sm90ELb1ELb0ELb0ELb1ELb1ELb1ELb1ELb0ELb0ELb1ELb0ELb0EEENS1_21CollectiveEpilogueFwdINS6_IJSA_NS7_ILi512EEESA_EEES9_SC_SE_Li256ELb1ELb1ELb0ELb0EEENS1_36VarlenDynamicPersistentTileSchedulerILi64ELi64ELi256ELi128ELb0ELb1ELb1ELb1ELb1ELb1EEEEEEEEEvNT_6ParamsE:
[----:B------:R-:W-:Y:S01]  /*0000*/  LDC R1, c[0x0][0x37c] ;  /* 0x0000df00ff017b82 */ /* 0x000fe20000000800 */
[----:B------:R-:W-:Y:S05]  /*0010*/  EXIT ;  /* 0x000000000000794d */ /* 0x000fea0003800000 */
.L_x_17:
        /* <DEDUP_REMOVED lines=14> */
.L_x_35:


//--------------------- .nv.shared.reserved.0     --------------------------
	.section	.nv.shared.reserved.0,"aw",@nobits
	.weak		__nv_reservedSMEM_offset_0_alias
	.size		__nv_reservedSMEM_offset_0_alias, 0, 64
	.other		__nv_reservedSMEM_offset_0_alias,@"STO_CUDA_RESERVED_SHARED STV_DEFAULT"
__nv_reservedSMEM_offset_0_alias:
	.zero		0
	.zero		64


//--------------------- .nv.global                --------------------------
	.section	.nv.global,"aw",@nobits
.nv.global:
	.type		_ZN75_INTERNAL_c007a0d3_39_flash_fwd_hdim64_512_fp16_paged_sm90_cu_e763cb1e_31894cute1_E,@object
	.size		_ZN75_INTERNAL_c007a0d3_39_flash_fwd_hdim64_512_fp16_paged_sm90_cu_e763cb1e_31894cute1_E,(_ZN75_INTERNAL_c007a0d3_39_flash_fwd_hdim64_512_fp16_paged_sm90_cu_e763cb1e_31894cuda3std3__45__cpo6cbeginE - _ZN75_INTERNAL_c007a0d3_39_flash_fwd_hdim64_512_fp16_paged_sm90_cu_e763cb1e_31894cute1_E)
_ZN75_INTERNAL_c007a0d3_39_flash_fwd_hdim64_512_fp16_paged_sm90_cu_e763cb1e_31894cute1_E:
	.zero		1
	.type		_ZN75_INTERNAL_c007a0d3_39_flash_fwd_hdim64_512_fp16_paged_sm90_cu_e763cb1e_31894cuda3std3__45__cpo6cbeginE,@object
	.size		_ZN75_INTERNAL_c007a0d3_39_flash_fwd_hdim64_512_fp16_paged_sm90_cu_e763cb1e_31894cuda3std3__45__cpo6cbeginE,(_ZN75_INTERNAL_c007a0d3_39_flash_fwd_hdim64_512_fp16_paged_sm90_cu_e763cb1e_31894cuda3std3__48in_placeE - _ZN75_INTERNAL_c007a0d3_39_flash_fwd_hdim64_512_fp16_paged_sm90_cu_e763cb1e_31894cuda3std3__45__cpo6cbeginE)
_ZN75_INTERNAL_c007a0d3_39_flash_fwd_hdim64_512_fp16_paged_sm90_cu_e763cb1e_31894cuda3std3__45__cpo6cbeginE:
	.zero		1
	.type		_ZN75_INTERNAL_c007a0d3_39_flash_fwd_hdim64_512_fp16_paged_sm90_cu_e763cb1e_31894cuda3std3__48in_placeE,@object
	.size		_ZN75_INTERNAL_c007a0d3_39_flash_fwd_hdim64_512_fp16_paged_sm90_cu_e763cb1e_31894cuda3std3__48in_placeE,(_ZN75_INTERNAL_c007a0d3_39_flash_fwd_hdim64_512_fp16_paged_sm90_cu_e763cb1e_31894cuda3std6ranges3__45__cpo9iter_moveE - _ZN75_INTERNAL_c007a0d3_39_flash_fwd_hdim64_512_fp16_paged_sm90_cu_e763cb1e_31894cuda3std3__48in_placeE)
_ZN75_INTERNAL_c007a0d3_39_flash_fwd_hdim64_512_fp16_paged_sm90_cu_e763cb1e_31894cuda3std3__48in_placeE:
	.zero		1
	.type		_ZN75_INTERNAL_c007a0d3_39_flash_fwd_hdim64_512_fp16_paged_sm90_cu_e763cb1e_31894cuda3std6ranges3__45__cpo9iter_moveE,@object
	.size		_ZN75_INTERNAL_c007a0d3_39_flash_fwd_hdim64_512_fp16_paged_sm90_cu_e763cb1e_31894cuda3std6ranges3__45__cpo9iter_moveE,(_ZN75_INTERNAL_c007a0d3_39_flash_fwd_hdim64_512_fp16_paged_sm90_cu_e763cb1e_31894cuda3std3__45__cpo5beginE - _ZN75_INTERNAL_c007a0d3_39_flash_fwd_hdim64_512_fp16_paged_sm90_cu_e763cb1e_31894cuda3std6ranges3__45__cpo9iter_moveE)
_ZN75_INTERNAL_c007a0d3_39_flash_fwd_hdim64_512_fp16_paged_sm90_cu_e763cb1e_31894cuda3std6ranges3__45__cpo9iter_moveE:
	.zero		1
	.type		_ZN75_INTERNAL_c007a0d3_39_flash_fwd_hdim64_512_fp16_paged_sm90_cu_e763cb1e_31894cuda3std3__45__cpo5beginE,@object
	.size		_ZN75_INTERNAL_c007a0d3_39_flash_fwd_hdim64_512_fp16_paged_sm90_cu_e763cb1e_31894cuda3std3__45__cpo5beginE,(_ZN75_INTERNAL_c007a0d3_39_flash_fwd_hdim64_512_fp16_paged_sm90_cu_e763cb1e_31894cuda3std3__477_GLOBAL__N__c007a0d3_39_flash_fwd_hdim64_512_fp16_paged_sm90_cu_e763cb1e_31896ignoreE - _ZN75_INTERNAL_c007a0d3_39_flash_fwd_hdim64_512_fp16_paged_sm90_cu_e763cb1e_31894cuda3std3__45__cpo5beginE)
_ZN75_INTERNAL_c007a0d3_39_flash_fwd_hdim64_512_fp16_paged_sm90_cu_e763cb1e_31894cuda3std3__45__cpo5beginE:
	.zero		1
	.type		_ZN75_INTERNAL_c007a0d3_39_flash_fwd_hdim64_512_fp16_paged_sm90_cu_e763cb1e_31894cuda3std3__477_GLOBAL__N__c007a0d3_39_flash_fwd_hdim64_512_fp16_paged_sm90_cu_e763cb1e_31896ignoreE,@object
	.size		_ZN75_INTERNAL_c007a0d3_39_flash_fwd_hdim64_512_fp16_paged_sm90_cu_e763cb1e_31894cuda3std3__477_GLOBAL__N__c007a0d3_39_flash_fwd_hdim64_512_fp16_paged_sm90_cu_e763cb1e_31896ignoreE,(_ZN75_INTERNAL_c007a0d3_39_flash_fwd_hdim64_512_fp16_paged_sm90_cu_e763cb1e_31894cute7productE - _ZN75_INTERNAL_c007a0d3_39_flash_fwd_hdim64_512_fp16_paged_sm90_cu_e763cb1e_31894cuda3std3__477_GLOBAL__N__c007a0d3_39_flash_fwd_hdim64_512_fp16_paged_sm90_cu_e763cb1e_31896ignoreE)
_ZN75_INTERNAL_c007a0d3_39_flash_fwd_hdim64_512_fp16_paged_sm90_cu_e763cb1e_31894cuda3std3__477_GLOBAL__N__c007a0d3_39_flash_fwd_hdim64_512_fp16_paged_sm90_cu_e763cb1e_31896ignoreE:
	.zero		1
	.type		_ZN75_INTERNAL_c007a0d3_39_flash_fwd_hdim64_512_fp16_paged_sm90_cu_e763cb1e_31894cute7productE,@object
	.size		_ZN75_INTERNAL_c007a0d3_39_flash_fwd_hdim64_512_fp16_paged_sm90_cu_e763cb1e_31894cute7productE,(_ZN75_INTERNAL_c007a0d3_39_flash_fwd_hdim64_512_fp16_paged_sm90_cu_e763cb1e_31894cuda3std3__45__cpo3endE - _ZN75_INTERNAL_c007a0d3_39_flash_fwd_hdim64_512_fp16_paged_sm90_cu_e763cb1e_31894cute7productE)
_ZN75_INTERNAL_c007a0d3_39_flash_fwd_hdim64_512_fp16_paged_sm90_cu_e763cb1e_31894cute7productE:
	.zero		1
	.type		_ZN75_INTERNAL_c007a0d3_39_flash_fwd_hdim64_512_fp16_paged_sm90_cu_e763cb1e_31894cuda3std3__45__cpo3endE,@object
	.size		_ZN75_INTERNAL_c007a0d3_39_flash_fwd_hdim64_512_fp16_paged_sm90_cu_e763cb1e_31894cuda3std3__45__cpo3endE,(_ZN75_INTERNAL_c007a0d3_39_flash_fwd_hdim64_512_fp16_paged_sm90_cu_e763cb1e_31894cuda3std3__419piecewise_constructE - _ZN75_INTERNAL_c007a0d3_39_flash_fwd_hdim64_512_fp16_paged_sm90_cu_e763cb1e_31894cuda3std3__45__cpo3endE)
_ZN75_INTERNAL_c007a0d3_39_flash_fwd_hdim64_512_fp16_paged_sm90_cu_e763cb1e_31894cuda3std3__45__cpo3endE:
	.zero		1
	.type		_ZN75_INTERNAL_c007a0d3_39_flash_fwd_hdim64_512_fp16_paged_sm90_cu_e763cb1e_31894cuda3std3__419piecewise_constructE,@object
	.size		_ZN75_INTERNAL_c007a0d3_39_flash_fwd_hdim64_512_fp16_paged_sm90_cu_e763cb1e_31894cuda3std3__419piecewise_constructE,(_ZN75_INTERNAL_c007a0d3_39_flash_fwd_hdim64_512_fp16_paged_sm90_cu_e763cb1e_31894cuda3std3__45__cpo4cendE - _ZN75_INTERNAL_c007a0d3_39_flash_fwd_hdim64_512_fp16_paged_sm90_cu_e763cb1e_31894cuda3std3__419piecewise_constructE)
_ZN75_INTERNAL_c007a0d3_39_flash_fwd_hdim64_512_fp16_paged_sm90_cu_e763cb1e_31894cuda3std3__419piecewise_constructE:
	.zero		1
	.type		_ZN75_INTERNAL_c007a0d3_39_flash_fwd_hdim64_512_fp16_paged_sm90_cu_e763cb1e_31894cuda3std3__45__cpo4cendE,@object
	.size		_ZN75_INTERNAL_c007a0d3_39_flash_fwd_hdim64_512_fp16_paged_sm90_cu_e763cb1e_31894cuda3std3__45__cpo4cendE,(_ZN75_INTERNAL_c007a0d3_39_flash_fwd_hdim64_512_fp16_paged_sm90_cu_e763cb1e_31894cuda3std6ranges3__45__cpo4swapE - _ZN75_INTERNAL_c007a0d3_39_flash_fwd_hdim64_512_fp16_paged_sm90_cu_e763cb1e_31894cuda3std3__45__cpo4cendE)
_ZN75_INTERNAL_c007a0d3_39_flash_fwd_hdim64_512_fp16_paged_sm90_cu_e763cb1e_31894cuda3std3__45__cpo4cendE:
	.zero		1
	.type		_ZN75_INTERNAL_c007a0d3_39_flash_fwd_hdim64_512_fp16_paged_sm90_cu_e763cb1e_31894cuda3std6ranges3__45__cpo4swapE,@object
	.size		_ZN75_INTERNAL_c007a0d3_39_flash_fwd_hdim64_512_fp16_paged_sm90_cu_e763cb1e_31894cuda3std6ranges3__45__cpo4swapE,(.L_7 - _ZN75_INTERNAL_c007a0d3_39_flash_fwd_hdim64_512_fp16_paged_sm90_cu_e763cb1e_31894cuda3std6ranges3__45__cpo4swapE)
_ZN75_INTERNAL_c007a0d3_39_flash_fwd_hdim64_512_fp16_paged_sm90_cu_e763cb1e_31894cuda3std6ranges3__45__cpo4swapE:
	.zero		1
.L_7:


//--------------------- .nv.constant0._ZN7cutlass13device_kernelIN5flash11enable_sm90INS1_16FlashAttnFwdSm90INS1_25CollectiveMainloopFwdSm90ILi2EN4cute5tupleIJNS5_1CILi1EEES8_S8_EEENS6_IJNS7_ILi64EEESA_SA_EEELi512ENS_6half_tEfNS_4arch4Sm90ELb0ELb0ELb0ELb0ELb1ELb0ELb0ELb0ELb0ELb1ELb0ELb0EEENS1_21CollectiveEpilogueFwdINS6_IJSA_NS7_ILi512EEESA_EEES9_SC_SE_Li256ELb0ELb1ELb0ELb0EEENS1_29StaticPersistentTileSchedulerILb0EEEEEEEEEvNT_6ParamsE --------------------------
	.section	.nv.constant0._ZN7cutlass13device_kernelIN5flash11enable_sm90INS1_16FlashAttnFwdSm90INS1_25CollectiveMainloopFwdSm90ILi2EN4cute5tupleIJNS5_1CILi1EEES8_S8_EEENS6_IJNS7_ILi64EEESA_SA_EEELi512ENS_6half_tEfNS_4arch4Sm90ELb0ELb0ELb0ELb0ELb1ELb0ELb0ELb0ELb0ELb1ELb0ELb0EEENS1_21CollectiveEpilogueFwdINS6_IJSA_NS7_ILi512EEESA_EEES9_SC_SE_Li256ELb0ELb1ELb0ELb0EEENS1_29StaticPersistentTileSchedulerILb0EEEEEEEEEvNT_6ParamsE,"a",@progbits
	.sectionflags	@""
	.align	4
.nv.constant0._ZN7cutlass13device_kernelIN5flash11enable_sm90INS1_16FlashAttnFwdSm90INS1_25CollectiveMainloopFwdSm90ILi2EN4cute5tupleIJNS5_1CILi1EEES8_S8_EEENS6_IJNS7_ILi64EEESA_SA_EEELi512ENS_6half_tEfNS_4arch4Sm90ELb0ELb0ELb0ELb0ELb1ELb0ELb0ELb0ELb0ELb1ELb0ELb0EEENS1_21CollectiveEpilogueFwdINS6_IJSA_NS7_ILi512EEESA_EEES9_SC_SE_Li256ELb0ELb1ELb0ELb0EEENS1_29StaticPersistentTileSchedulerILb0EEEEEEEEEvNT_6ParamsE:
	.zero		3456


//--------------------- .nv.constant0._ZN7cutlass13device_kernelIN5flash11enable_sm90INS1_16FlashAttnFwdSm90INS1_25CollectiveMainloopFwdSm90ILi2EN4cute5tupleIJNS5_1CILi1EEES8_S8_EEENS6_IJNS7_ILi64EEESA_SA_EEELi512ENS_6half_tEfNS_4arch4Sm90ELb0ELb0ELb0ELb0ELb1ELb0ELb1ELb0ELb0ELb1ELb0ELb0EEENS1_21CollectiveEpilogueFwdINS6_IJSA_NS7_ILi512EEESA_EEES9_SC_SE_Li256ELb0ELb1ELb0ELb0EEENS1_29StaticPersistentTileSchedulerILb0EEEEEEEEEvNT_6ParamsE --------------------------
	.section	.nv.constant0._ZN7cutlass13device_kernelIN5flash11enable_sm90INS1_16FlashAttnFwdSm90INS1_25CollectiveMainloopFwdSm90ILi2EN4cute5tupleIJNS5_1CILi1EEES8_S8_EEENS6_IJNS7_ILi64EEESA_SA_EEELi512ENS_6half_tEfNS_4arch4Sm90ELb0ELb0ELb0ELb0ELb1ELb0ELb1ELb0ELb0ELb1ELb0ELb0EEENS1_21CollectiveEpilogueFwdINS6_IJSA_NS7_ILi512EEESA_EEES9_SC_SE_Li256ELb0ELb1ELb0ELb0EEENS1_29StaticPersistentTileSchedulerILb0EEEEEEEEEvNT_6ParamsE,"a",@progbits
	.sectionflags	@""
	.align	4
.nv.constant0._ZN7cutlass13device_kernelIN5flash11enable_sm90INS1_16FlashAttnFwdSm90INS1_25CollectiveMainloopFwdSm90ILi2EN4cute5tupleIJNS5_1CILi1EEES8_S8_EEENS6_IJNS7_ILi64EEESA_SA_EEELi512ENS_6half_tEfNS_4arch4Sm90ELb0ELb0ELb0ELb0ELb1ELb0ELb1ELb0ELb0ELb1ELb0ELb0EEENS1_21CollectiveEpilogueFwdINS6_IJSA_NS7_ILi512EEESA_EEES9_SC_SE_Li256ELb0ELb1ELb0ELb0EEENS1_29StaticPersistentTileSchedulerILb0EEEEEEEEEvNT_6ParamsE:
	.zero		3712


//--------------------- .nv.constant0._ZN7cutlass13device_kernelIN5flash11enable_sm90INS1_16FlashAttnFwdSm90INS1_25CollectiveMainloopFwdSm90ILi2EN4cute5tupleIJNS5_1CILi1EEES8_S8_EEENS6_IJNS7_ILi64EEESA_SA_EEELi512ENS_6half_tEfNS_4arch4Sm90ELb0ELb0ELb0ELb1ELb1ELb0ELb0ELb0ELb0ELb1ELb0ELb0EEENS1_21CollectiveEpilogueFwdINS6_IJSA_NS7_ILi512EEESA_EEES9_SC_SE_Li256ELb1ELb1ELb0ELb0EEENS1_36VarlenDynamicPersistentTileSchedulerILi64ELi64ELi256ELi128ELb0ELb1ELb1ELb0ELb1ELb1EEEEEEEEEvNT_6ParamsE --------------------------
	.section	.nv.constant0._ZN7cutlass13device_kernelIN5flash11enable_sm90INS1_16FlashAttnFwdSm90INS1_25CollectiveMainloopFwdSm90ILi2EN4cute5tupleIJNS5_1CILi1EEES8_S8_EEENS6_IJNS7_ILi64EEESA_SA_EEELi512ENS_6half_tEfNS_4arch4Sm90ELb0ELb0ELb0ELb1ELb1ELb0ELb0ELb0ELb0ELb1ELb0ELb0EEENS1_21CollectiveEpilogueFwdINS6_IJSA_NS7_ILi512EEESA_EEES9_SC_SE_Li256ELb1ELb1ELb0ELb0EEENS1_36VarlenDynamicPersistentTileSchedulerILi64ELi64ELi256ELi128ELb0ELb1ELb1ELb0ELb1ELb1EEEEEEEEEvNT_6ParamsE,"a",@progbits
	.sectionflags	@""
	.align	4
.nv.constant0._ZN7cutlass13device_kernelIN5flash11enable_sm90INS1_16FlashAttnFwdSm90INS1_25CollectiveMainloopFwdSm90ILi2EN4cute5tupleIJNS5_1CILi1EEES8_S8_EEENS6_IJNS7_ILi64EEESA_SA_EEELi512ENS_6half_tEfNS_4arch4Sm90ELb0ELb0ELb0ELb1ELb1ELb0ELb0ELb0ELb0ELb1ELb0ELb0EEENS1_21CollectiveEpilogueFwdINS6_IJSA_NS7_ILi512EEESA_EEES9_SC_SE_Li256ELb1ELb1ELb0ELb0EEENS1_36VarlenDynamicPersistentTileSchedulerILi64ELi64ELi256ELi128ELb0ELb1ELb1ELb0ELb1ELb1EEEEEEEEEvNT_6ParamsE:
	.zero		3584


//--------------------- .nv.constant0._ZN7cutlass13device_kernelIN5flash11enable_sm90INS1_16FlashAttnFwdSm90INS1_25CollectiveMainloopFwdSm90ILi2EN4cute5tupleIJNS5_1CILi1EEES8_S8_EEENS6_IJNS7_ILi64EEESA_SA_EEELi512ENS_6half_tEfNS_4arch4Sm90ELb0ELb0ELb0ELb1ELb1ELb1ELb0ELb0ELb0ELb1ELb0ELb0EEENS1_21CollectiveEpilogueFwdINS6_IJSA_NS7_ILi512EEESA_EEES9_SC_SE_Li256ELb1ELb1ELb0ELb0EEENS1_36VarlenDynamicPersistentTileSchedulerILi64ELi64ELi256ELi128ELb0ELb1ELb1ELb0ELb1ELb1EEEEEEEEEvNT_6ParamsE --------------------------
	.section	.nv.constant0._ZN7cutlass13device_kernelIN5flash11enable_sm90INS1_16FlashAttnFwdSm90INS1_25CollectiveMainloopFwdSm90ILi2EN4cute5tupleIJNS5_1CILi1EEES8_S8_EEENS6_IJNS7_ILi64EEESA_SA_EEELi512ENS_6half_tEfNS_4arch4Sm90ELb0ELb0ELb0ELb1ELb1ELb1ELb0ELb0ELb0ELb1ELb0ELb0EEENS1_21CollectiveEpilogueFwdINS6_IJSA_NS7_ILi512EEESA_EEES9_SC_SE_Li256ELb1ELb1ELb0ELb0EEENS1_36VarlenDynamicPersistentTileSchedulerILi64ELi64ELi256ELi128ELb0ELb1ELb1ELb0ELb1ELb1EEEEEEEEEvNT_6ParamsE,"a",@progbits
	.sectionflags	@""
	.align	4
.nv.constant0._ZN7cutlass13device_kernelIN5flash11enable_sm90INS1_16FlashAttnFwdSm90INS1_25CollectiveMainloopFwdSm90ILi2EN4cute5tupleIJNS5_1CILi1EEES8_S8_EEENS6_IJNS7_ILi64EEESA_SA_EEELi512ENS_6half_tEfNS_4arch4Sm90ELb0ELb0ELb0ELb1ELb1ELb1ELb0ELb0ELb0ELb1ELb0ELb0EEENS1_21CollectiveEpilogueFwdINS6_IJSA_NS7_ILi512EEESA_EEES9_SC_SE_Li256ELb1ELb1ELb0ELb0EEENS1_36VarlenDynamicPersistentTileSchedulerILi64ELi64ELi256ELi128ELb0ELb1ELb1ELb0ELb1ELb1EEEEEEEEEvNT_6ParamsE:
	.zero		3584


//--------------------- .nv.constant0._ZN7cutlass13device_kernelIN5flash11enable_sm90INS1_16FlashAttnFwdSm90INS1_25CollectiveMainloopFwdSm90ILi2EN4cute5tupleIJNS5_1CILi1EEES8_S8_EEENS6_IJNS7_ILi64EEESA_SA_EEELi512ENS_6half_tEfNS_4arch4Sm90ELb0ELb0ELb0ELb1ELb1ELb0ELb1ELb0ELb0ELb1ELb0ELb0EEENS1_21CollectiveEpilogueFwdINS6_IJSA_NS7_ILi512EEESA_EEES9_SC_SE_Li256ELb1ELb1ELb0ELb0EEENS1_36VarlenDynamicPersistentTileSchedulerILi64ELi64ELi256ELi128ELb0ELb1ELb1ELb0ELb1ELb1EEEEEEEEEvNT_6ParamsE --------------------------
	.section	.nv.constant0._ZN7cutlass13device_kernelIN5flash11enable_sm90INS1_16FlashAttnFwdSm90INS1_25CollectiveMainloopFwdSm90ILi2EN4cute5tupleIJNS5_1CILi1EEES8_S8_EEENS6_IJNS7_ILi64EEESA_SA_EEELi512ENS_6half_tEfNS_4arch4Sm90ELb0ELb0ELb0ELb1ELb1ELb0ELb1ELb0ELb0ELb1ELb0ELb0EEENS1_21CollectiveEpilogueFwdINS6_IJSA_NS7_ILi512EEESA_EEES9_SC_SE_Li256ELb1ELb1ELb0ELb0EEENS1_36VarlenDynamicPersistentTileSchedulerILi64ELi64ELi256ELi128ELb0ELb1ELb1ELb0ELb1ELb1EEEEEEEEEvNT_6ParamsE,"a",@progbits
	.sectionflags	@""
	.align	4
.nv.constant0._ZN7cutlass13device_kernelIN5flash11enable_sm90INS1_16FlashAttnFwdSm90INS1_25CollectiveMainloopFwdSm90ILi2EN4cute5tupleIJNS5_1CILi1EEES8_S8_EEENS6_IJNS7_ILi64EEESA_SA_EEELi512ENS_6half_tEfNS_4arch4Sm90ELb0ELb0ELb0ELb1ELb1ELb0ELb1ELb0ELb0ELb1ELb0ELb0EEENS1_21CollectiveEpilogueFwdINS6_IJSA_NS7_ILi512EEESA_EEES9_SC_SE_Li256ELb1ELb1ELb0ELb0EEENS1_36VarlenDynamicPersistentTileSchedulerILi64ELi64ELi256ELi128ELb0ELb1ELb1ELb0ELb1ELb1EEEEEEEEEvNT_6ParamsE:
	.zero		3840


//--------------------- .nv.constant0._ZN7cutlass13device_kernelIN5flash11enable_sm90INS1_16FlashAttnFwdSm90INS1_25CollectiveMainloopFwdSm90ILi2EN4cute5tupleIJNS5_1CILi1EEES8_S8_EEENS6_IJNS7_ILi64EEESA_SA_EEELi512ENS_6half_tEfNS_4arch4Sm90ELb0ELb0ELb0ELb1ELb1ELb1ELb1ELb0ELb0ELb1ELb0ELb0EEENS1_21CollectiveEpilogueFwdINS6_IJSA_NS7_ILi512EEESA_EEES9_SC_SE_Li256ELb1ELb1ELb0ELb0EEENS1_36VarlenDynamicPersistentTileSchedulerILi64ELi64ELi256ELi128ELb0ELb1ELb1ELb0ELb1ELb1EEEEEEEEEvNT_6ParamsE --------------------------
	.section	.nv.constant0._ZN7cutlass13device_kernelIN5flash11enable_sm90INS1_16FlashAttnFwdSm90INS1_25CollectiveMainloopFwdSm90ILi2EN4cute5tupleIJNS5_1CILi1EEES8_S8_EEENS6_IJNS7_ILi64EEESA_SA_EEELi512ENS_6half_tEfNS_4arch4Sm90ELb0ELb0ELb0ELb1ELb1ELb1ELb1ELb0ELb0ELb1ELb0ELb0EEENS1_21CollectiveEpilogueFwdINS6_IJSA_NS7_ILi512EEESA_EEES9_SC_SE_Li256ELb1ELb1ELb0ELb0EEENS1_36VarlenDynamicPersistentTileSchedulerILi64ELi64ELi256ELi128ELb0ELb1ELb1ELb0ELb1ELb1EEEEEEEEEvNT_6ParamsE,"a",@progbits
	.sectionflags	@""
	.align	4
.nv.constant0._ZN7cutlass13device_kernelIN5flash11enable_sm90INS1_16FlashAttnFwdSm90INS1_25CollectiveMainloopFwdSm90ILi2EN4cute5tupleIJNS5_1CILi1EEES8_S8_EEENS6_IJNS7_ILi64EEESA_SA_EEELi512ENS_6half_tEfNS_4arch4Sm90ELb0ELb0ELb0ELb1ELb1ELb1ELb1ELb0ELb0ELb1ELb0ELb0EEENS1_21CollectiveEpilogueFwdINS6_IJSA_NS7_ILi512EEESA_EEES9_SC_SE_Li256ELb1ELb1ELb0ELb0EEENS1_36VarlenDynamicPersistentTileSchedulerILi64ELi64ELi256ELi128ELb0ELb1ELb1ELb0ELb1ELb1EEEEEEEEEvNT_6ParamsE:
	.zero		3840


//--------------------- .nv.constant0._ZN7cutlass13device_kernelIN5flash11enable_sm90INS1_16FlashAttnFwdSm90INS1_25CollectiveMainloopFwdSm90ILi2EN4cute5tupleIJNS5_1CILi1EEES8_S8_EEENS6_IJNS7_ILi64EEESA_SA_EEELi512ENS_6half_tEfNS_4arch4Sm90ELb0ELb1ELb0ELb0ELb1ELb0ELb0ELb0ELb0ELb1ELb0ELb0EEENS1_21CollectiveEpilogueFwdINS6_IJSA_NS7_ILi512EEESA_EEES9_SC_SE_Li256ELb0ELb1ELb0ELb0EEENS1_30DynamicPersistentTileSchedulerILi256ELi128ELb0ELb1ELb1EEEEEEEEEvNT_6ParamsE --------------------------
	.section	.nv.constant0._ZN7cutlass13device_kernelIN5flash11enable_sm90INS1_16FlashAttnFwdSm90INS1_25CollectiveMainloopFwdSm90ILi2EN4cute5tupleIJNS5_1CILi1EEES8_S8_EEENS6_IJNS7_ILi64EEESA_SA_EEELi512ENS_6half_tEfNS_4arch4Sm90ELb0ELb1ELb0ELb0ELb1ELb0ELb0ELb0ELb0ELb1ELb0ELb0EEENS1_21CollectiveEpilogueFwdINS6_IJSA_NS7_ILi512EEESA_EEES9_SC_SE_Li256ELb0ELb1ELb0ELb0EEENS1_30DynamicPersistentTileSchedulerILi256ELi128ELb0ELb1ELb1EEEEEEEEEvNT_6ParamsE,"a",@progbits
	.sectionflags	@""
	.align	4
.nv.constant0._ZN7cutlass13device_kernelIN5flash11enable_sm90INS1_16FlashAttnFwdSm90INS1_25CollectiveMainloopFwdSm90ILi2EN4cute5tupleIJNS5_1CILi1EEES8_S8_EEENS6_IJNS7_ILi64EEESA_SA_EEELi512ENS_6half_tEfNS_4arch4Sm90ELb0ELb1ELb0ELb0ELb1ELb0ELb0ELb0ELb0ELb1ELb0ELb0EEENS1_21CollectiveEpilogueFwdINS6_IJSA_NS7_ILi512EEESA_EEES9_SC_SE_Li256ELb0ELb1ELb0ELb0EEENS1_30DynamicPersistentTileSchedulerILi256ELi128ELb0ELb1ELb1EEEEEEEEEvNT_6ParamsE:
	.zero		3584


//--------------------- .nv.constant0._ZN7cutlass13device_kernelIN5flash11enable_sm90INS1_16FlashAttnFwdSm90INS1_25CollectiveMainloopFwdSm90ILi2EN4cute5tupleIJNS5_1CILi1EEES8_S8_EEENS6_IJNS7_ILi64EEESA_SA_EEELi512ENS_6half_tEfNS_4arch4Sm90ELb0ELb1ELb0ELb0ELb1ELb0ELb1ELb0ELb0ELb1ELb0ELb0EEENS1_21CollectiveEpilogueFwdINS6_IJSA_NS7_ILi512EEESA_EEES9_SC_SE_Li256ELb0ELb1ELb0ELb0EEENS1_30DynamicPersistentTileSchedulerILi256ELi128ELb0ELb1ELb1EEEEEEEEEvNT_6ParamsE --------------------------
	.section	.nv.constant0._ZN7cutlass13device_kernelIN5flash11enable_sm90INS1_16FlashAttnFwdSm90INS1_25CollectiveMainloopFwdSm90ILi2EN4cute5tupleIJNS5_1CILi1EEES8_S8_EEENS6_IJNS7_ILi64EEESA_SA_EEELi512ENS_6half_tEfNS_4arch4Sm90ELb0ELb1ELb0ELb0ELb1ELb0ELb1ELb0ELb0ELb1ELb0ELb0EEENS1_21CollectiveEpilogueFwdINS6_IJSA_NS7_ILi512EEESA_EEES9_SC_SE_Li256ELb0ELb1ELb0ELb0EEENS1_30DynamicPersistentTileSchedulerILi256ELi128ELb0ELb1ELb1EEEEEEEEEvNT_6ParamsE,"a",@progbits
	.sectionflags	@""
	.align	4
.nv.constant0._ZN7cutlass13device_kernelIN5flash11enable_sm90INS1_16FlashAttnFwdSm90INS1_25CollectiveMainloopFwdSm90ILi2EN4cute5tupleIJNS5_1CILi1EEES8_S8_EEENS6_IJNS7_ILi64EEESA_SA_EEELi512ENS_6half_tEfNS_4arch4Sm90ELb0ELb1ELb0ELb0ELb1ELb0ELb1ELb0ELb0ELb1ELb0ELb0EEENS1_21CollectiveEpilogueFwdINS6_IJSA_NS7_ILi512EEESA_EEES9_SC_SE_Li256ELb0ELb1ELb0ELb0EEENS1_30DynamicPersistentTileSchedulerILi256ELi128ELb0ELb1ELb1EEEEEEEEEvNT_6ParamsE:
	.zero		3840


//--------------------- .nv.constant0._ZN7cutlass13device_kernelIN5flash11enable_sm90INS1_16FlashAttnFwdSm90INS1_25CollectiveMainloopFwdSm90ILi2EN4cute5tupleIJNS5_1CILi1EEES8_S8_EEENS6_IJNS7_ILi64EEESA_SA_EEELi512ENS_6half_tEfNS_4arch4Sm90ELb0ELb1ELb0ELb1ELb1ELb0ELb0ELb0ELb0ELb1ELb0ELb0EEENS1_21CollectiveEpilogueFwdINS6_IJSA_NS7_ILi512EEESA_EEES9_SC_SE_Li256ELb1ELb1ELb0ELb0EEENS1_36VarlenDynamicPersistentTileSchedulerILi64ELi64ELi256ELi128ELb0ELb1ELb1ELb1ELb0ELb1EEEEEEEEEvNT_6ParamsE --------------------------
	.section	.nv.constant0._ZN7cutlass13device_kernelIN5flash11enable_sm90INS1_16FlashAttnFwdSm90INS1_25CollectiveMainloopFwdSm90ILi2EN4cute5tupleIJNS5_1CILi1EEES8_S8_EEENS6_IJNS7_ILi64EEESA_SA_EEELi512ENS_6half_tEfNS_4arch4Sm90ELb0ELb1ELb0ELb1ELb1ELb0ELb0ELb0ELb0ELb1ELb0ELb0EEENS1_21CollectiveEpilogueFwdINS6_IJSA_NS7_ILi512EEESA_EEES9_SC_SE_Li256ELb1ELb1ELb0ELb0EEENS1_36VarlenDynamicPersistentTileSchedulerILi64ELi64ELi256ELi128ELb0ELb1ELb1ELb1ELb0ELb1EEEEEEEEEvNT_6ParamsE,"a",@progbits
	.sectionflags	@""
	.align	4
.nv.constant0._ZN7cutlass13device_kernelIN5flash11enable_sm90INS1_16FlashAttnFwdSm90INS1_25CollectiveMainloopFwdSm90ILi2EN4cute5tupleIJNS5_1CILi1EEES8_S8_EEENS6_IJNS7_ILi64EEESA_SA_EEELi512ENS_6half_tEfNS_4arch4Sm90ELb0ELb1ELb0ELb1ELb1ELb0ELb0ELb0ELb0ELb1ELb0ELb0EEENS1_21CollectiveEpilogueFwdINS6_IJSA_NS7_ILi512EEESA_EEES9_SC_SE_Li256ELb1ELb1ELb0ELb0EEENS1_36VarlenDynamicPersistentTileSchedulerILi64ELi64ELi256ELi128ELb0ELb1ELb1ELb1ELb0ELb1EEEEEEEEEvNT_6ParamsE:
	.zero		3584


//--------------------- .nv.constant0._ZN7cutlass13device_kernelIN5flash11enable_sm90INS1_16FlashAttnFwdSm90INS1_25CollectiveMainloopFwdSm90ILi2EN4cute5tupleIJNS5_1CILi1EEES8_S8_EEENS6_IJNS7_ILi64EEESA_SA_EEELi512ENS_6half_tEfNS_4arch4Sm90ELb0ELb1ELb0ELb1ELb1ELb1ELb0ELb0ELb0ELb1ELb0ELb0EEENS1_21CollectiveEpilogueFwdINS6_IJSA_NS7_ILi512EEESA_EEES9_SC_SE_Li256ELb1ELb1ELb0ELb0EEENS1_36VarlenDynamicPersistentTileSchedulerILi64ELi64ELi256ELi128ELb0ELb1ELb1ELb1ELb0ELb1EEEEEEEEEvNT_6ParamsE --------------------------
	.section	.nv.constant0._ZN7cutlass13device_kernelIN5flash11enable_sm90INS1_16FlashAttnFwdSm90INS1_25CollectiveMainloopFwdSm90ILi2EN4cute5tupleIJNS5_1CILi1EEES8_S8_EEENS6_IJNS7_ILi64EEESA_SA_EEELi512ENS_6half_tEfNS_4arch4Sm90ELb0ELb1ELb0ELb1ELb1ELb1ELb0ELb0ELb0ELb1ELb0ELb0EEENS1_21CollectiveEpilogueFwdINS6_IJSA_NS7_ILi512EEESA_EEES9_SC_SE_Li256ELb1ELb1ELb0ELb0EEENS1_36VarlenDynamicPersistentTileSchedulerILi64ELi64ELi256ELi128ELb0ELb1ELb1ELb1ELb0ELb1EEEEEEEEEvNT_6ParamsE,"a",@progbits
	.sectionflags	@""
	.align	4
.nv.constant0._ZN7cutlass13device_kernelIN5flash11enable_sm90INS1_16FlashAttnFwdSm90INS1_25CollectiveMainloopFwdSm90ILi2EN4cute5tupleIJNS5_1CILi1EEES8_S8_EEENS6_IJNS7_ILi64EEESA_SA_EEELi512ENS_6half_tEfNS_4arch4Sm90ELb0ELb1ELb0ELb1ELb1ELb1ELb0ELb0ELb0ELb1ELb0ELb0EEENS1_21CollectiveEpilogueFwdINS6_IJSA_NS7_ILi512EEESA_EEES9_SC_SE_Li256ELb1ELb1ELb0ELb0EEENS1_36VarlenDynamicPersistentTileSchedulerILi64ELi64ELi256ELi128ELb0ELb1ELb1ELb1ELb0ELb1EEEEEEEEEvNT_6ParamsE:
	.zero		3584


//--------------------- .nv.constant0._ZN7cutlass13device_kernelIN5flash11enable_sm90INS1_16FlashAttnFwdSm90INS1_25CollectiveMainloopFwdSm90ILi2EN4cute5tupleIJNS5_1CILi1EEES8_S8_EEENS6_IJNS7_ILi64EEESA_SA_EEELi512ENS_6half_tEfNS_4arch4Sm90ELb0ELb1ELb0ELb1ELb1ELb0ELb1ELb0ELb0ELb1ELb0ELb0EEENS1_21CollectiveEpilogueFwdINS6_IJSA_NS7_ILi512EEESA_EEES9_SC_SE_Li256ELb1ELb1ELb0ELb0EEENS1_36VarlenDynamicPersistentTileSchedulerILi64ELi64ELi256ELi128ELb0ELb1ELb1ELb1ELb0ELb1EEEEEEEEEvNT_6ParamsE --------------------------
	.section	.nv.constant0._ZN7cutlass13device_kernelIN5flash11enable_sm90INS1_16FlashAttnFwdSm90INS1_25CollectiveMainloopFwdSm90ILi2EN4cute5tupleIJNS5_1CILi1EEES8_S8_EEENS6_IJNS7_ILi64EEESA_SA_EEELi512ENS_6half_tEfNS_4arch4Sm90ELb0ELb1ELb0ELb1ELb1ELb0ELb1ELb0ELb0ELb1ELb0ELb0EEENS1_21CollectiveEpilogueFwdINS6_IJSA_NS7_ILi512EEESA_EEES9_SC_SE_Li256ELb1ELb1ELb0ELb0EEENS1_36VarlenDynamicPersistentTileSchedulerILi64ELi64ELi256ELi128ELb0ELb1ELb1ELb1ELb0ELb1EEEEEEEEEvNT_6ParamsE,"a",@progbits
	.sectionflags	@""
	.align	4
.nv.constant0._ZN7cutlass13device_kernelIN5flash11enable_sm90INS1_16FlashAttnFwdSm90INS1_25CollectiveMainloopFwdSm90ILi2EN4cute5tupleIJNS5_1CILi1EEES8_S8_EEENS6_IJNS7_ILi64EEESA_SA_EEELi512ENS_6half_tEfNS_4arch4Sm90ELb0ELb1ELb0ELb1ELb1ELb0ELb1ELb0ELb0ELb1ELb0ELb0EEENS1_21CollectiveEpilogueFwdINS6_IJSA_NS7_ILi512EEESA_EEES9_SC_SE_Li256ELb1ELb1ELb0ELb0EEENS1_36VarlenDynamicPersistentTileSchedulerILi64ELi64ELi256ELi128ELb0ELb1ELb1ELb1ELb0ELb1EEEEEEEEEvNT_6ParamsE:
	.zero		3840


//--------------------- .nv.constant0._ZN7cutlass13device_kernelIN5flash11enable_sm90INS1_16FlashAttnFwdSm90INS1_25CollectiveMainloopFwdSm90ILi2EN4cute5tupleIJNS5_1CILi1EEES8_S8_EEENS6_IJNS7_ILi64EEESA_SA_EEELi512ENS_6half_tEfNS_4arch4Sm90ELb0ELb1ELb0ELb1ELb1ELb1ELb1ELb0ELb0ELb1ELb0ELb0EEENS1_21CollectiveEpilogueFwdINS6_IJSA_NS7_ILi512EEESA_EEES9_SC_SE_Li256ELb1ELb1ELb0ELb0EEENS1_36VarlenDynamicPersistentTileSchedulerILi64ELi64ELi256ELi128ELb0ELb1ELb1ELb1ELb0ELb1EEEEEEEEEvNT_6ParamsE --------------------------
	.section	.nv.constant0._ZN7cutlass13device_kernelIN5flash11enable_sm90INS1_16FlashAttnFwdSm90INS1_25CollectiveMainloopFwdSm90ILi2EN4cute5tupleIJNS5_1CILi1EEES8_S8_EEENS6_IJNS7_ILi64EEESA_SA_EEELi512ENS_6half_tEfNS_4arch4Sm90ELb0ELb1ELb0ELb1ELb1ELb1ELb1ELb0ELb0ELb1ELb0ELb0EEENS1_21CollectiveEpilogueFwdINS6_IJSA_NS7_ILi512EEESA_EEES9_SC_SE_Li256ELb1ELb1ELb0ELb0EEENS1_36VarlenDynamicPersistentTileSchedulerILi64ELi64ELi256ELi128ELb0ELb1ELb1ELb1ELb0ELb1EEEEEEEEEvNT_6ParamsE,"a",@progbits
	.sectionflags	@""
	.align	4
.nv.constant0._ZN7cutlass13device_kernelIN5flash11enable_sm90INS1_16FlashAttnFwdSm90INS1_25CollectiveMainloopFwdSm90ILi2EN4cute5tupleIJNS5_1CILi1EEES8_S8_EEENS6_IJNS7_ILi64EEESA_SA_EEELi512ENS_6half_tEfNS_4arch4Sm90ELb0ELb1ELb0ELb1ELb1ELb1ELb1ELb0ELb0ELb1ELb0ELb0EEENS1_21CollectiveEpilogueFwdINS6_IJSA_NS7_ILi512EEESA_EEES9_SC_SE_Li256ELb1ELb1ELb0ELb0EEENS1_36VarlenDynamicPersistentTileSchedulerILi64ELi64ELi256ELi128ELb0ELb1ELb1ELb1ELb0ELb1EEEEEEEEEvNT_6ParamsE:
	.zero		3840


//--------------------- .nv.constant0._ZN7cutlass13device_kernelIN5flash11enable_sm90INS1_16FlashAttnFwdSm90INS1_25CollectiveMainloopFwdSm90ILi2EN4cute5tupleIJNS5_1CILi1EEES8_S8_EEENS6_IJNS7_ILi64EEESA_SA_EEELi512ENS_6half_tEfNS_4arch4Sm90ELb1ELb0ELb0ELb0ELb1ELb0ELb0ELb0ELb0ELb1ELb0ELb0EEENS1_21CollectiveEpilogueFwdINS6_IJSA_NS7_ILi512EEESA_EEES9_SC_SE_Li256ELb0ELb1ELb0ELb0EEENS1_30DynamicPersistentTileSchedulerILi256ELi128ELb0ELb1ELb1EEEEEEEEEvNT_6ParamsE --------------------------
	.section	.nv.constant0._ZN7cutlass13device_kernelIN5flash11enable_sm90INS1_16FlashAttnFwdSm90INS1_25CollectiveMainloopFwdSm90ILi2EN4cute5tupleIJNS5_1CILi1EEES8_S8_EEENS6_IJNS7_ILi64EEESA_SA_EEELi512ENS_6half_tEfNS_4arch4Sm90ELb1ELb0ELb0ELb0ELb1ELb0ELb0ELb0ELb0ELb1ELb0ELb0EEENS1_21CollectiveEpilogueFwdINS6_IJSA_NS7_ILi512EEESA_EEES9_SC_SE_Li256ELb0ELb1ELb0ELb0EEENS1_30DynamicPersistentTileSchedulerILi256ELi128ELb0ELb1ELb1EEEEEEEEEvNT_6ParamsE,"a",@progbits
	.sectionflags	@""
	.align	4
.nv.constant0._ZN7cutlass13device_kernelIN5flash11enable_sm90INS1_16FlashAttnFwdSm90INS1_25CollectiveMainloopFwdSm90ILi2EN4cute5tupleIJNS5_1CILi1EEES8_S8_EEENS6_IJNS7_ILi64EEESA_SA_EEELi512ENS_6half_tEfNS_4arch4Sm90ELb1ELb0ELb0ELb0ELb1ELb0ELb0ELb0ELb0ELb1ELb0ELb0EEENS1_21CollectiveEpilogueFwdINS6_IJSA_NS7_ILi512EEESA_EEES9_SC_SE_Li256ELb0ELb1ELb0ELb0EEENS1_30DynamicPersistentTileSchedulerILi256ELi128ELb0ELb1ELb1EEEEEEEEEvNT_6ParamsE:
	.zero		3584


//--------------------- .nv.constant0._ZN7cutlass13device_kernelIN5flash11enable_sm90INS1_16FlashAttnFwdSm90INS1_25CollectiveMainloopFwdSm90ILi2EN4cute5tupleIJNS5_1CILi1EEES8_S8_EEENS6_IJNS7_ILi64EEESA_SA_EEELi512ENS_6half_tEfNS_4arch4Sm90ELb1ELb0ELb0ELb0ELb1ELb0ELb1ELb0ELb0ELb1ELb0ELb0EEENS1_21CollectiveEpilogueFwdINS6_IJSA_NS7_ILi512EEESA_EEES9_SC_SE_Li256ELb0ELb1ELb0ELb0EEENS1_30DynamicPersistentTileSchedulerILi256ELi128ELb0ELb1ELb1EEEEEEEEEvNT_6ParamsE --------------------------
	.section	.nv.constant0._ZN7cutlass13device_kernelIN5flash11enable_sm90INS1_16FlashAttnFwdSm90INS1_25CollectiveMainloopFwdSm90ILi2EN4cute5tupleIJNS5_1CILi1EEES8_S8_EEENS6_IJNS7_ILi64EEESA_SA_EEELi512ENS_6half_tEfNS_4arch4Sm90ELb1ELb0ELb0ELb0ELb1ELb0ELb1ELb0ELb0ELb1ELb0ELb0EEENS1_21CollectiveEpilogueFwdINS6_IJSA_NS7_ILi512EEESA_EEES9_SC_SE_Li256ELb0ELb1ELb0ELb0EEENS1_30DynamicPersistentTileSchedulerILi256ELi128ELb0ELb1ELb1EEEEEEEEEvNT_6ParamsE,"a",@progbits
	.sectionflags	@""
	.align	4
.nv.constant0._ZN7cutlass13device_kernelIN5flash11enable_sm90INS1_16FlashAttnFwdSm90INS1_25CollectiveMainloopFwdSm90ILi2EN4cute5tupleIJNS5_1CILi1EEES8_S8_EEENS6_IJNS7_ILi64EEESA_SA_EEELi512ENS_6half_tEfNS_4arch4Sm90ELb1ELb0ELb0ELb0ELb1ELb0ELb1ELb0ELb0ELb1ELb0ELb0EEENS1_21CollectiveEpilogueFwdINS6_IJSA_NS7_ILi512EEESA_EEES9_SC_SE_Li256ELb0ELb1ELb0ELb0EEENS1_30DynamicPersistentTileSchedulerILi256ELi128ELb0ELb1ELb1EEEEEEEEEvNT_6ParamsE:
	.zero		3840


//--------------------- .nv.constant0._ZN7cutlass13device_kernelIN5flash11enable_sm90INS1_16FlashAttnFwdSm90INS1_25CollectiveMainloopFwdSm90ILi2EN4cute5tupleIJNS5_1CILi1EEES8_S8_EEENS6_IJNS7_ILi64EEESA_SA_EEELi512ENS_6half_tEfNS_4arch4Sm90ELb1ELb0ELb0ELb1ELb1ELb0ELb0ELb0ELb0ELb1ELb0ELb0EEENS1_21CollectiveEpilogueFwdINS6_IJSA_NS7_ILi512EEESA_EEES9_SC_SE_Li256ELb1ELb1ELb0ELb0EEENS1_36VarlenDynamicPersistentTileSchedulerILi64ELi64ELi256ELi128ELb0ELb1ELb1ELb1ELb1ELb1EEEEEEEEEvNT_6ParamsE --------------------------
	.section	.nv.constant0._ZN7cutlass13device_kernelIN5flash11enable_sm90INS1_16FlashAttnFwdSm90INS1_25CollectiveMainloopFwdSm90ILi2EN4cute5tupleIJNS5_1CILi1EEES8_S8_EEENS6_IJNS7_ILi64EEESA_SA_EEELi512ENS_6half_tEfNS_4arch4Sm90ELb1ELb0ELb0ELb1ELb1ELb0ELb0ELb0ELb0ELb1ELb0ELb0EEENS1_21CollectiveEpilogueFwdINS6_IJSA_NS7_ILi512EEESA_EEES9_SC_SE_Li256ELb1ELb1ELb0ELb0EEENS1_36VarlenDynamicPersistentTileSchedulerILi64ELi64ELi256ELi128ELb0ELb1ELb1ELb1ELb1ELb1EEEEEEEEEvNT_6ParamsE,"a",@progbits
	.sectionflags	@""
	.align	4
.nv.constant0._ZN7cutlass13device_kernelIN5flash11enable_sm90INS1_16FlashAttnFwdSm90INS1_25CollectiveMainloopFwdSm90ILi2EN4cute5tupleIJNS5_1CILi1EEES8_S8_EEENS6_IJNS7_ILi64EEESA_SA_EEELi512ENS_6half_tEfNS_4arch4Sm90ELb1ELb0ELb0ELb1ELb1ELb0ELb0ELb0ELb0ELb1ELb0ELb0EEENS1_21CollectiveEpilogueFwdINS6_IJSA_NS7_ILi512EEESA_EEES9_SC_SE_Li256ELb1ELb1ELb0ELb0EEENS1_36VarlenDynamicPersistentTileSchedulerILi64ELi64ELi256ELi128ELb0ELb1ELb1ELb1ELb1ELb1EEEEEEEEEvNT_6ParamsE:
	.zero		3584


//--------------------- .nv.constant0._ZN7cutlass13device_kernelIN5flash11enable_sm90INS1_16FlashAttnFwdSm90INS1_25CollectiveMainloopFwdSm90ILi2EN4cute5tupleIJNS5_1CILi1EEES8_S8_EEENS6_IJNS7_ILi64EEESA_SA_EEELi512ENS_6half_tEfNS_4arch4Sm90ELb1ELb0ELb0ELb1ELb1ELb1ELb0ELb0ELb0ELb1ELb0ELb0EEENS1_21CollectiveEpilogueFwdINS6_IJSA_NS7_ILi512EEESA_EEES9_SC_SE_Li256ELb1ELb1ELb0ELb0EEENS1_36VarlenDynamicPersistentTileSchedulerILi64ELi64ELi256ELi128ELb0ELb1ELb1ELb1ELb1ELb1EEEEEEEEEvNT_6ParamsE --------------------------
	.section	.nv.constant0._ZN7cutlass13device_kernelIN5flash11enable_sm90INS1_16FlashAttnFwdSm90INS1_25CollectiveMainloopFwdSm90ILi2EN4cute5tupleIJNS5_1CILi1EEES8_S8_EEENS6_IJNS7_ILi64EEESA_SA_EEELi512ENS_6half_tEfNS_4arch4Sm90ELb1ELb0ELb0ELb1ELb1ELb1ELb0ELb0ELb0ELb1ELb0ELb0EEENS1_21CollectiveEpilogueFwdINS6_IJSA_NS7_ILi512EEESA_EEES9_SC_SE_Li256ELb1ELb1ELb0ELb0EEENS1_36VarlenDynamicPersistentTileSchedulerILi64ELi64ELi256ELi128ELb0ELb1ELb1ELb1ELb1ELb1EEEEEEEEEvNT_6ParamsE,"a",@progbits
	.sectionflags	@""
	.align	4
.nv.constant0._ZN7cutlass13device_kernelIN5flash11enable_sm90INS1_16FlashAttnFwdSm90INS1_25CollectiveMainloopFwdSm90ILi2EN4cute5tupleIJNS5_1CILi1EEES8_S8_EEENS6_IJNS7_ILi64EEESA_SA_EEELi512ENS_6half_tEfNS_4arch4Sm90ELb1ELb0ELb0ELb1ELb1ELb1ELb0ELb0ELb0ELb1ELb0ELb0EEENS1_21CollectiveEpilogueFwdINS6_IJSA_NS7_ILi512EEESA_EEES9_SC_SE_Li256ELb1ELb1ELb0ELb0EEENS1_36VarlenDynamicPersistentTileSchedulerILi64ELi64ELi256ELi128ELb0ELb1ELb1ELb1ELb1ELb1EEEEEEEEEvNT_6ParamsE:
	.zero		3584


//--------------------- .nv.constant0._ZN7cutlass13device_kernelIN5flash11enable_sm90INS1_16FlashAttnFwdSm90INS1_25CollectiveMainloopFwdSm90ILi2EN4cute5tupleIJNS5_1CILi1EEES8_S8_EEENS6_IJNS7_ILi64EEESA_SA_EEELi512ENS_6half_tEfNS_4arch4Sm90ELb1ELb0ELb0ELb1ELb1ELb0ELb1ELb0ELb0ELb1ELb0ELb0EEENS1_21CollectiveEpilogueFwdINS6_IJSA_NS7_ILi512EEESA_EEES9_SC_SE_Li256ELb1ELb1ELb0ELb0EEENS1_36VarlenDynamicPersistentTileSchedulerILi64ELi64ELi256ELi128ELb0ELb1ELb1ELb1ELb1ELb1EEEEEEEEEvNT_6ParamsE --------------------------
	.section	.nv.constant0._ZN7cutlass13device_kernelIN5flash11enable_sm90INS1_16FlashAttnFwdSm90INS1_25CollectiveMainloopFwdSm90ILi2EN4cute5tupleIJNS5_1CILi1EEES8_S8_EEENS6_IJNS7_ILi64EEESA_SA_EEELi512ENS_6half_tEfNS_4arch4Sm90ELb1ELb0ELb0ELb1ELb1ELb0ELb1ELb0ELb0ELb1ELb0ELb0EEENS1_21CollectiveEpilogueFwdINS6_IJSA_NS7_ILi512EEESA_EEES9_SC_SE_Li256ELb1ELb1ELb0ELb0EEENS1_36VarlenDynamicPersistentTileSchedulerILi64ELi64ELi256ELi128ELb0ELb1ELb1ELb1ELb1ELb1EEEEEEEEEvNT_6ParamsE,"a",@progbits
	.sectionflags	@""
	.align	4
.nv.constant0._ZN7cutlass13device_kernelIN5flash11enable_sm90INS1_16FlashAttnFwdSm90INS1_25CollectiveMainloopFwdSm90ILi2EN4cute5tupleIJNS5_1CILi1EEES8_S8_EEENS6_IJNS7_ILi64EEESA_SA_EEELi512ENS_6half_tEfNS_4arch4Sm90ELb1ELb0ELb0ELb1ELb1ELb0ELb1ELb0ELb0ELb1ELb0ELb0EEENS1_21CollectiveEpilogueFwdINS6_IJSA_NS7_ILi512EEESA_EEES9_SC_SE_Li256ELb1ELb1ELb0ELb0EEENS1_36VarlenDynamicPersistentTileSchedulerILi64ELi64ELi256ELi128ELb0ELb1ELb1ELb1ELb1ELb1EEEEEEEEEvNT_6ParamsE:
	.zero		3840


//--------------------- .nv.constant0._ZN7cutlass13device_kernelIN5flash11enable_sm90INS1_16FlashAttnFwdSm90INS1_25CollectiveMainloopFwdSm90ILi2EN4cute5tupleIJNS5_1CILi1EEES8_S8_EEENS6_IJNS7_ILi64EEESA_SA_EEELi512ENS_6half_tEfNS_4arch4Sm90ELb1ELb0ELb0ELb1ELb1ELb1ELb1ELb0ELb0ELb1ELb0ELb0EEENS1_21CollectiveEpilogueFwdINS6_IJSA_NS7_ILi512EEESA_EEES9_SC_SE_Li256ELb1ELb1ELb0ELb0EEENS1_36VarlenDynamicPersistentTileSchedulerILi64ELi64ELi256ELi128ELb0ELb1ELb1ELb1ELb1ELb1EEEEEEEEEvNT_6ParamsE --------------------------
	.section	.nv.constant0._ZN7cutlass13device_kernelIN5flash11enable_sm90INS1_16FlashAttnFwdSm90INS1_25CollectiveMainloopFwdSm90ILi2EN4cute5tupleIJNS5_1CILi1EEES8_S8_EEENS6_IJNS7_ILi64EEESA_SA_EEELi512ENS_6half_tEfNS_4arch4Sm90ELb1ELb0ELb0ELb1ELb1ELb1ELb1ELb0ELb0ELb1ELb0ELb0EEENS1_21CollectiveEpilogueFwdINS6_IJSA_NS7_ILi512EEESA_EEES9_SC_SE_Li256ELb1ELb1ELb0ELb0EEENS1_36VarlenDynamicPersistentTileSchedulerILi64ELi64ELi256ELi128ELb0ELb1ELb1ELb1ELb1ELb1EEEEEEEEEvNT_6ParamsE,"a",@progbits
	.sectionflags	@""
	.align	4
.nv.constant0._ZN7cutlass13device_kernelIN5flash11enable_sm90INS1_16FlashAttnFwdSm90INS1_25CollectiveMainloopFwdSm90ILi2EN4cute5tupleIJNS5_1CILi1EEES8_S8_EEENS6_IJNS7_ILi64EEESA_SA_EEELi512ENS_6half_tEfNS_4arch4Sm90ELb1ELb0ELb0ELb1ELb1ELb1ELb1ELb0ELb0ELb1ELb0ELb0EEENS1_21CollectiveEpilogueFwdINS6_IJSA_NS7_ILi512EEESA_EEES9_SC_SE_Li256ELb1ELb1ELb0ELb0EEENS1_36VarlenDynamicPersistentTileSchedulerILi64ELi64ELi256ELi128ELb0ELb1ELb1ELb1ELb1ELb1EEEEEEEEEvNT_6ParamsE:
	.zero		3840


//--------------------- SYMBOLS --------------------------

	.type		.nv.reservedSmem.offset0,@object
	.size		.nv.reservedSmem.offset0,0x4
